	.target	sm_90a

	.elftype	@"ET_EXEC"


//--------------------- .note.nv.tkinfo           --------------------------
	.section	.note.nv.tkinfo,"",@"SHT_NOTE"
	.sectionflags	@"SHF_NOTE_NV_TKINFO"
	.tkinfo
        /*0018*/ 	.word	0x00000002
        /*0030*/ 	.string	""
        /*0030*/ 	.string	"ptxas"
        /*0030*/ 	.string	"Cuda compilation tools, release 13.0, V13.0.88"
        /*0030*/ 	.string	"Build cuda_13.0.r13.0/compiler.36424714_0"
        /*0030*/ 	.string	"-arch sm_90a -m 64 "



//--------------------- .note.nv.cuinfo           --------------------------
	.section	.note.nv.cuinfo,"",@"SHT_NOTE"
	.sectionflags	@"SHF_NOTE_NV_CUINFO"
        /*0018*/ 	.short	0x0002
        /*001a*/ 	.short	0x005a
        /*001c*/ 	.short	0x0082
	.zero		2


//--------------------- .nv.info                  --------------------------
	.section	.nv.info,"",@"SHT_CUDA_INFO"
	.align	4


	//----- nvinfo : EIATTR_REGCOUNT
	.align		4
        /*0000*/ 	.byte	0x04, 0x2f
        /*0002*/ 	.short	(.L_12 - .L_11)
	.align		4
.L_11:
        /*0004*/ 	.word	index@(_ZN7cutlass13device_kernelINS_4gemm6kernel13GemmUniversalIN4cute5tupleIJiiiiEEENS1_10collective13CollectiveMmaINS1_37MainloopSm90TmaGmmaWarpSpecializedFP8ILi28ENS5_IJNS4_1CILi1EEESB_SB_EEENS1_35KernelTmaWarpSpecializedCooperativeEEENS5_IJNSA_ILi128EEESF_NSA_ILi32EEEEEENS_12float_e4m3_tENS5_IJlSB_lEEESI_SJ_NS4_8TiledMMAINS4_8MMA_AtomIJNS4_4SM904GMMA31MMA_64x128x32_F32E4M3E4M3_SS_TNILNSN_7ScaleInE1ELSP_1EEEEEENS4_6LayoutINS5_IJNSA_ILi2EEESB_SB_EEENS5_IJSB_NSA_ILi0EEESV_EEEEENS5_IJNS4_10UnderscoreESY_SY_EEEEENS4_13SM90_TMA_LOADENS4_14ComposedLayoutINS4_7SwizzleILi1ELi4ELi3EEENS4_18smem_ptr_flag_bitsILi8EEENSS_INS5_IJNSA_ILi8EEESG_EEENS5_IJSG_SB_EEEEEEEvNS4_8identityES11_S1B_vS1C_EENS_8epilogue10collective6detail29Sm90TmaWarpSpecializedAdapterINS1F_15DefaultEpilogueISI_SJ_SJ_NS1E_6thread17LinearCombinationISI_Li1EffLNS1J_9ScaleType4KindE0ELNS_15FloatRoundStyleE2ESI_EENS1_15EpilogueDefaultEEEEEvvEEEEvNT_6ParamsE)
        /*0008*/ 	.word	0x000000a8


	//----- nvinfo : EIATTR_FRAME_SIZE
	.align		4
.L_12:
        /*000c*/ 	.byte	0x04, 0x11
        /*000e*/ 	.short	(.L_14 - .L_13)
	.align		4
.L_13:
        /*0010*/ 	.word	index@(_ZN7cutlass13device_kernelINS_4gemm6kernel13GemmUniversalIN4cute5tupleIJiiiiEEENS1_10collective13CollectiveMmaINS1_37MainloopSm90TmaGmmaWarpSpecializedFP8ILi28ENS5_IJNS4_1CILi1EEESB_SB_EEENS1_35KernelTmaWarpSpecializedCooperativeEEENS5_IJNSA_ILi128EEESF_NSA_ILi32EEEEEENS_12float_e4m3_tENS5_IJlSB_lEEESI_SJ_NS4_8TiledMMAINS4_8MMA_AtomIJNS4_4SM904GMMA31MMA_64x128x32_F32E4M3E4M3_SS_TNILNSN_7ScaleInE1ELSP_1EEEEEENS4_6LayoutINS5_IJNSA_ILi2EEESB_SB_EEENS5_IJSB_NSA_ILi0EEESV_EEEEENS5_IJNS4_10UnderscoreESY_SY_EEEEENS4_13SM90_TMA_LOADENS4_14ComposedLayoutINS4_7SwizzleILi1ELi4ELi3EEENS4_18smem_ptr_flag_bitsILi8EEENSS_INS5_IJNSA_ILi8EEESG_EEENS5_IJSG_SB_EEEEEEEvNS4_8identityES11_S1B_vS1C_EENS_8epilogue10collective6detail29Sm90TmaWarpSpecializedAdapterINS1F_15DefaultEpilogueISI_SJ_SJ_NS1E_6thread17LinearCombinationISI_Li1EffLNS1J_9ScaleType4KindE0ELNS_15FloatRoundStyleE2ESI_EENS1_15EpilogueDefaultEEEEEvvEEEEvNT_6ParamsE)
        /*0014*/ 	.word	0x00000000


	//----- nvinfo : EIATTR_MIN_STACK_SIZE
	.align		4
.L_14:
        /*0018*/ 	.byte	0x04, 0x12
        /*001a*/ 	.short	(.L_16 - .L_15)
	.align		4
.L_15:
        /*001c*/ 	.word	index@(_ZN7cutlass13device_kernelINS_4gemm6kernel13GemmUniversalIN4cute5tupleIJiiiiEEENS1_10collective13CollectiveMmaINS1_37MainloopSm90TmaGmmaWarpSpecializedFP8ILi28ENS5_IJNS4_1CILi1EEESB_SB_EEENS1_35KernelTmaWarpSpecializedCooperativeEEENS5_IJNSA_ILi128EEESF_NSA_ILi32EEEEEENS_12float_e4m3_tENS5_IJlSB_lEEESI_SJ_NS4_8TiledMMAINS4_8MMA_AtomIJNS4_4SM904GMMA31MMA_64x128x32_F32E4M3E4M3_SS_TNILNSN_7ScaleInE1ELSP_1EEEEEENS4_6LayoutINS5_IJNSA_ILi2EEESB_SB_EEENS5_IJSB_NSA_ILi0EEESV_EEEEENS5_IJNS4_10UnderscoreESY_SY_EEEEENS4_13SM90_TMA_LOADENS4_14ComposedLayoutINS4_7SwizzleILi1ELi4ELi3EEENS4_18smem_ptr_flag_bitsILi8EEENSS_INS5_IJNSA_ILi8EEESG_EEENS5_IJSG_SB_EEEEEEEvNS4_8identityES11_S1B_vS1C_EENS_8epilogue10collective6detail29Sm90TmaWarpSpecializedAdapterINS1F_15DefaultEpilogueISI_SJ_SJ_NS1E_6thread17LinearCombinationISI_Li1EffLNS1J_9ScaleType4KindE0ELNS_15FloatRoundStyleE2ESI_EENS1_15EpilogueDefaultEEEEEvvEEEEvNT_6ParamsE)
        /*0020*/ 	.word	0x00000000
.L_16:


//--------------------- .nv.compat                --------------------------
	.section	.nv.compat,"",@"SHT_CUDA_COMPAT_INFO"
	.align	4
        /*0000*/ 	.byte	0x02, 0x09, 0x01, 0x00, 0x02, 0x02, 0x04, 0x00, 0x02, 0x05, 0x05, 0x00, 0x03, 0x07, 0x01, 0x01
        /*0010*/ 	.byte	0x02, 0x03, 0x01, 0x00, 0x02, 0x06, 0x01, 0x00, 0x04, 0x0b, 0x08, 0x00, 0x00, 0x00, 0x00, 0x00
        /*0020*/ 	.byte	0x00, 0x00, 0x00, 0x00


//--------------------- .nv.info._ZN7cutlass13device_kernelINS_4gemm6kernel13GemmUniversalIN4cute5tupleIJiiiiEEENS1_10collective13CollectiveMmaINS1_37MainloopSm90TmaGmmaWarpSpecializedFP8ILi28ENS5_IJNS4_1CILi1EEESB_SB_EEENS1_35KernelTmaWarpSpecializedCooperativeEEENS5_IJNSA_ILi128EEESF_NSA_ILi32EEEEEENS_12float_e4m3_tENS5_IJlSB_lEEESI_SJ_NS4_8TiledMMAINS4_8MMA_AtomIJNS4_4SM904GMMA31MMA_64x128x32_F32E4M3E4M3_SS_TNILNSN_7ScaleInE1ELSP_1EEEEEENS4_6LayoutINS5_IJNSA_ILi2EEESB_SB_EEENS5_IJSB_NSA_ILi0EEESV_EEEEENS5_IJNS4_10UnderscoreESY_SY_EEEEENS4_13SM90_TMA_LOADENS4_14ComposedLayoutINS4_7SwizzleILi1ELi4ELi3EEENS4_18smem_ptr_flag_bitsILi8EEENSS_INS5_IJNSA_ILi8EEESG_EEENS5_IJSG_SB_EEEEEEEvNS4_8identityES11_S1B_vS1C_EENS_8epilogue10collective6detail29Sm90TmaWarpSpecializedAdapterINS1F_15DefaultEpilogueISI_SJ_SJ_NS1E_6thread17LinearCombinationISI_Li1EffLNS1J_9ScaleType4KindE0ELNS_15FloatRoundStyleE2ESI_EENS1_15EpilogueDefaultEEEEEvvEEEEvNT_6ParamsE --------------------------
	.section	.nv.info._ZN7cutlass13device_kernelINS_4gemm6kernel13GemmUniversalIN4cute5tupleIJiiiiEEENS1_10collective13CollectiveMmaINS1_37MainloopSm90TmaGmmaWarpSpecializedFP8ILi28ENS5_IJNS4_1CILi1EEESB_SB_EEENS1_35KernelTmaWarpSpecializedCooperativeEEENS5_IJNSA_ILi128EEESF_NSA_ILi32EEEEEENS_12float_e4m3_tENS5_IJlSB_lEEESI_SJ_NS4_8TiledMMAINS4_8MMA_AtomIJNS4_4SM904GMMA31MMA_64x128x32_F32E4M3E4M3_SS_TNILNSN_7ScaleInE1ELSP_1EEEEEENS4_6LayoutINS5_IJNSA_ILi2EEESB_SB_EEENS5_IJSB_NSA_ILi0EEESV_EEEEENS5_IJNS4_10UnderscoreESY_SY_EEEEENS4_13SM90_TMA_LOADENS4_14ComposedLayoutINS4_7SwizzleILi1ELi4ELi3EEENS4_18smem_ptr_flag_bitsILi8EEENSS_INS5_IJNSA_ILi8EEESG_EEENS5_IJSG_SB_EEEEEEEvNS4_8identityES11_S1B_vS1C_EENS_8epilogue10collective6detail29Sm90TmaWarpSpecializedAdapterINS1F_15DefaultEpilogueISI_SJ_SJ_NS1E_6thread17LinearCombinationISI_Li1EffLNS1J_9ScaleType4KindE0ELNS_15FloatRoundStyleE2ESI_EENS1_15EpilogueDefaultEEEEEvvEEEEvNT_6ParamsE,"",@"SHT_CUDA_INFO"
	.sectionflags	@""
	.align	4


	//----- nvinfo : EIATTR_CUDA_API_VERSION
	.align		4
        /*0000*/ 	.byte	0x04, 0x37
        /*0002*/ 	.short	(.L_18 - .L_17)
.L_17:
        /*0004*/ 	.word	0x00000082


	//----- nvinfo : EIATTR_KPARAM_INFO
	.align		4
.L_18:
        /*0008*/ 	.byte	0x04, 0x17
        /*000a*/ 	.short	(.L_20 - .L_19)
.L_19:
        /*000c*/ 	.word	0x00000000
        /*0010*/ 	.short	0x0000
        /*0012*/ 	.short	0x0070
        /*0014*/ 	.byte	0x00, 0xf0, 0x01, 0x10


	//----- nvinfo : EIATTR_SPARSE_MMA_MASK
	.align		4
.L_20:
        /*0018*/ 	.byte	0x03, 0x50
        /*001a*/ 	.short	0x0000


	//----- nvinfo : EIATTR_MAXREG_COUNT
	.align		4
        /*001c*/ 	.byte	0x03, 0x1b
        /*001e*/ 	.short	0x00a8


	//----- nvinfo : EIATTR_NUM_BARRIERS
	.align		4
        /*0020*/ 	.byte	0x02, 0x4c
        /*0022*/ 	.byte	0x01
	.zero		1


	//----- nvinfo : EIATTR_MERCURY_ISA_VERSION
	.align		4
        /*0024*/ 	.byte	0x03, 0x5f
        /*0026*/ 	.short	0x0101


	//----- nvinfo : EIATTR_INT_WARP_WIDE_INSTR_OFFSETS
	.align		4
        /*0028*/ 	.byte	0x04, 0x31
        /*002a*/ 	.short	(.L_22 - .L_21)


	//   ....[0]....
.L_21:
        /*002c*/ 	.word	0x00000700


	//   ....[1]....
        /*0030*/ 	.word	0x00000710


	//   ....[2]....
        /*0034*/ 	.word	0x00000800


	//----- nvinfo : EIATTR_COOP_GROUP_MASK_REGIDS
	.align		4
.L_22:
        /*0038*/ 	.byte	0x04, 0x29
        /*003a*/ 	.short	(.L_24 - .L_23)


	//   ....[0]....
.L_23:
        /*003c*/ 	.word	0xffffffff


	//   ....[1]....
        /*0040*/ 	.word	0xffffffff


	//   ....[2]....
        /*0044*/ 	.word	0xffffffff


	//   ....[3]....
        /*0048*/ 	.word	0xffffffff


	//   ....[4]....
        /*004c*/ 	.word	0xffffffff


	//----- nvinfo : EIATTR_COOP_GROUP_INSTR_OFFSETS
	.align		4
.L_24:
        /*0050*/ 	.byte	0x04, 0x28
        /*0052*/ 	.short	(.L_26 - .L_25)


	//   ....[0]....
.L_25:
        /*0054*/ 	.word	0x00000060


	//   ....[1]....
        /*0058*/ 	.word	0x00000070


	//   ....[2]....
        /*005c*/ 	.word	0x00000130


	//   ....[3]....
        /*0060*/ 	.word	0x000005f0


	//   ....[4]....
        /*0064*/ 	.word	0x000012f0


	//----- nvinfo : EIATTR_REG_RECONFIG
	.align		4
.L_26:
        /*0068*/ 	.byte	0x01, 0x54
	.zero		2


	//----- nvinfo : EIATTR_MBARRIER_INSTR_OFFSETS
	.align		4
        /*006c*/ 	.byte	0x04, 0x39
        /*006e*/ 	.short	(.L_28 - .L_27)


	//   ....[0]....
.L_27:
        /*0070*/ 	.word	0x00000250
        /*0074*/ 	.word	0x000000ff
        /*0078*/ 	.word	0x00000000
        /*007c*/ 	.short	0x0100
        /*007e*/ 	.byte	0x08
	.zero		1


	//   ....[1]....
        /*0080*/ 	.word	0x00000260
        /*0084*/ 	.word	0x000000ff
        /*0088*/ 	.word	0x000000e0
        /*008c*/ 	.short	0x0100
        /*008e*/ 	.byte	0x08
	.zero		1


	//   ....[2]....
        /*0090*/ 	.word	0x00000270
        /*0094*/ 	.word	0x000000ff
        /*0098*/ 	.word	0x00000008
        /*009c*/ 	.short	0x0100
        /*009e*/ 	.byte	0x08
	.zero		1


	//   ....[3]....
        /*00a0*/ 	.word	0x00000280
        /*00a4*/ 	.word	0x000000ff
        /*00a8*/ 	.word	0x000000e8
        /*00ac*/ 	.short	0x0100
        /*00ae*/ 	.byte	0x08
	.zero		1


	//   ....[4]....
        /*00b0*/ 	.word	0x00000290
        /*00b4*/ 	.word	0x000000ff
        /*00b8*/ 	.word	0x00000010
        /*00bc*/ 	.short	0x0100
        /*00be*/ 	.byte	0x08
	.zero		1


	//   ....[5]....
        /*00c0*/ 	.word	0x000002a0
        /*00c4*/ 	.word	0x000000ff
        /*00c8*/ 	.word	0x000000f0
        /*00cc*/ 	.short	0x0100
        /*00ce*/ 	.byte	0x08
	.zero		1


	//   ....[6]....
        /*00d0*/ 	.word	0x000002b0
        /*00d4*/ 	.word	0x000000ff
        /*00d8*/ 	.word	0x00000018
        /*00dc*/ 	.short	0x0100
        /*00de*/ 	.byte	0x08
	.zero		1


	//   ....[7]....
        /*00e0*/ 	.word	0x000002c0
        /*00e4*/ 	.word	0x000000ff
        /*00e8*/ 	.word	0x000000f8
        /*00ec*/ 	.short	0x0100
        /*00ee*/ 	.byte	0x08
	.zero		1


	//   ....[8]....
        /*00f0*/ 	.word	0x000002d0
        /*00f4*/ 	.word	0x000000ff
        /*00f8*/ 	.word	0x00000020
        /*00fc*/ 	.short	0x0100
        /*00fe*/ 	.byte	0x08
	.zero		1


	//   ....[9]....
        /*0100*/ 	.word	0x000002e0
        /*0104*/ 	.word	0x000000ff
        /*0108*/ 	.word	0x00000100
        /*010c*/ 	.short	0x0100
        /*010e*/ 	.byte	0x08
	.zero		1


	//   ....[10]....
        /*0110*/ 	.word	0x000002f0
        /*0114*/ 	.word	0x000000ff
        /*0118*/ 	.word	0x00000028
        /*011c*/ 	.short	0x0100
        /*011e*/ 	.byte	0x08
	.zero		1


	//   ....[11]....
        /*0120*/ 	.word	0x00000300
        /*0124*/ 	.word	0x000000ff
        /*0128*/ 	.word	0x00000108
        /*012c*/ 	.short	0x0100
        /*012e*/ 	.byte	0x08
	.zero		1


	//   ....[12]....
        /*0130*/ 	.word	0x00000310
        /*0134*/ 	.word	0x000000ff
        /*0138*/ 	.word	0x00000030
        /*013c*/ 	.short	0x0100
        /*013e*/ 	.byte	0x08
	.zero		1


	//   ....[13]....
        /*0140*/ 	.word	0x00000320
        /*0144*/ 	.word	0x000000ff
        /*0148*/ 	.word	0x00000110
        /*014c*/ 	.short	0x0100
        /*014e*/ 	.byte	0x08
	.zero		1


	//   ....[14]....
        /*0150*/ 	.word	0x00000330
        /*0154*/ 	.word	0x000000ff
        /*0158*/ 	.word	0x00000038
        /*015c*/ 	.short	0x0100
        /*015e*/ 	.byte	0x08
	.zero		1


	//   ....[15]....
        /*0160*/ 	.word	0x00000340
        /*0164*/ 	.word	0x000000ff
        /*0168*/ 	.word	0x00000118
        /*016c*/ 	.short	0x0100
        /*016e*/ 	.byte	0x08
	.zero		1


	//   ....[16]....
        /*0170*/ 	.word	0x00000350
        /*0174*/ 	.word	0x000000ff
        /*0178*/ 	.word	0x00000040
        /*017c*/ 	.short	0x0100
        /*017e*/ 	.byte	0x08
	.zero		1


	//   ....[17]....
        /*0180*/ 	.word	0x00000360
        /*0184*/ 	.word	0x000000ff
        /*0188*/ 	.word	0x00000120
        /*018c*/ 	.short	0x0100
        /*018e*/ 	.byte	0x08
	.zero		1


	//   ....[18]....
        /*0190*/ 	.word	0x00000370
        /*0194*/ 	.word	0x000000ff
        /*0198*/ 	.word	0x00000048
        /*019c*/ 	.short	0x0100
        /*019e*/ 	.byte	0x08
	.zero		1


	//   ....[19]....
        /*01a0*/ 	.word	0x00000380
        /*01a4*/ 	.word	0x000000ff
        /*01a8*/ 	.word	0x00000128
        /*01ac*/ 	.short	0x0100
        /*01ae*/ 	.byte	0x08
	.zero		1


	//   ....[20]....
        /*01b0*/ 	.word	0x00000390
        /*01b4*/ 	.word	0x000000ff
        /*01b8*/ 	.word	0x00000050
        /*01bc*/ 	.short	0x0100
        /*01be*/ 	.byte	0x08
	.zero		1


	//   ....[21]....
        /*01c0*/ 	.word	0x000003a0
        /*01c4*/ 	.word	0x000000ff
        /*01c8*/ 	.word	0x00000130
        /*01cc*/ 	.short	0x0100
        /*01ce*/ 	.byte	0x08
	.zero		1


	//   ....[22]....
        /*01d0*/ 	.word	0x000003b0
        /*01d4*/ 	.word	0x000000ff
        /*01d8*/ 	.word	0x00000058
        /*01dc*/ 	.short	0x0100
        /*01de*/ 	.byte	0x08
	.zero		1


	//   ....[23]....
        /*01e0*/ 	.word	0x000003c0
        /*01e4*/ 	.word	0x000000ff
        /*01e8*/ 	.word	0x00000138
        /*01ec*/ 	.short	0x0100
        /*01ee*/ 	.byte	0x08
	.zero		1


	//   ....[24]....
        /*01f0*/ 	.word	0x000003d0
        /*01f4*/ 	.word	0x000000ff
        /*01f8*/ 	.word	0x00000060
        /*01fc*/ 	.short	0x0100
        /*01fe*/ 	.byte	0x08
	.zero		1


	//   ....[25]....
        /*0200*/ 	.word	0x000003e0
        /*0204*/ 	.word	0x000000ff
        /*0208*/ 	.word	0x00000140
        /*020c*/ 	.short	0x0100
        /*020e*/ 	.byte	0x08
	.zero		1


	//   ....[26]....
        /*0210*/ 	.word	0x000003f0
        /*0214*/ 	.word	0x000000ff
        /*0218*/ 	.word	0x00000068
        /*021c*/ 	.short	0x0100
        /*021e*/ 	.byte	0x08
	.zero		1


	//   ....[27]....
        /*0220*/ 	.word	0x00000400
        /*0224*/ 	.word	0x000000ff
        /*0228*/ 	.word	0x00000148
        /*022c*/ 	.short	0x0100
        /*022e*/ 	.byte	0x08
	.zero		1


	//   ....[28]....
        /*0230*/ 	.word	0x00000410
        /*0234*/ 	.word	0x000000ff
        /*0238*/ 	.word	0x00000070
        /*023c*/ 	.short	0x0100
        /*023e*/ 	.byte	0x08
	.zero		1


	//   ....[29]....
        /*0240*/ 	.word	0x00000420
        /*0244*/ 	.word	0x000000ff
        /*0248*/ 	.word	0x00000150
        /*024c*/ 	.short	0x0100
        /*024e*/ 	.byte	0x08
	.zero		1


	//   ....[30]....
        /*0250*/ 	.word	0x00000430
        /*0254*/ 	.word	0x000000ff
        /*0258*/ 	.word	0x00000078
        /*025c*/ 	.short	0x0100
        /*025e*/ 	.byte	0x08
	.zero		1


	//   ....[31]....
        /*0260*/ 	.word	0x00000440
        /*0264*/ 	.word	0x000000ff
        /*0268*/ 	.word	0x00000158
        /*026c*/ 	.short	0x0100
        /*026e*/ 	.byte	0x08
	.zero		1


	//   ....[32]....
        /*0270*/ 	.word	0x00000450
        /*0274*/ 	.word	0x000000ff
        /*0278*/ 	.word	0x00000080
        /*027c*/ 	.short	0x0100
        /*027e*/ 	.byte	0x08
	.zero		1


	//   ....[33]....
        /*0280*/ 	.word	0x00000460
        /*0284*/ 	.word	0x000000ff
        /*0288*/ 	.word	0x00000160
        /*028c*/ 	.short	0x0100
        /*028e*/ 	.byte	0x08
	.zero		1


	//   ....[34]....
        /*0290*/ 	.word	0x00000470
        /*0294*/ 	.word	0x000000ff
        /*0298*/ 	.word	0x00000088
        /*029c*/ 	.short	0x0100
        /*029e*/ 	.byte	0x08
	.zero		1


	//   ....[35]....
        /*02a0*/ 	.word	0x00000480
        /*02a4*/ 	.word	0x000000ff
        /*02a8*/ 	.word	0x00000168
        /*02ac*/ 	.short	0x0100
        /*02ae*/ 	.byte	0x08
	.zero		1


	//   ....[36]....
        /*02b0*/ 	.word	0x00000490
        /*02b4*/ 	.word	0x000000ff
        /*02b8*/ 	.word	0x00000090
        /*02bc*/ 	.short	0x0100
        /*02be*/ 	.byte	0x08
	.zero		1


	//   ....[37]....
        /*02c0*/ 	.word	0x000004a0
        /*02c4*/ 	.word	0x000000ff
        /*02c8*/ 	.word	0x00000170
        /*02cc*/ 	.short	0x0100
        /*02ce*/ 	.byte	0x08
	.zero		1


	//   ....[38]....
        /*02d0*/ 	.word	0x000004b0
        /*02d4*/ 	.word	0x000000ff
        /*02d8*/ 	.word	0x00000098
        /*02dc*/ 	.short	0x0100
        /*02de*/ 	.byte	0x08
	.zero		1


	//   ....[39]....
        /*02e0*/ 	.word	0x000004c0
        /*02e4*/ 	.word	0x000000ff
        /*02e8*/ 	.word	0x00000178
        /*02ec*/ 	.short	0x0100
        /*02ee*/ 	.byte	0x08
	.zero		1


	//   ....[40]....
        /*02f0*/ 	.word	0x000004d0
        /*02f4*/ 	.word	0x000000ff
        /*02f8*/ 	.word	0x000000a0
        /*02fc*/ 	.short	0x0100
        /*02fe*/ 	.byte	0x08
	.zero		1


	//   ....[41]....
        /*0300*/ 	.word	0x000004e0
        /*0304*/ 	.word	0x000000ff
        /*0308*/ 	.word	0x00000180
        /*030c*/ 	.short	0x0100
        /*030e*/ 	.byte	0x08
	.zero		1


	//   ....[42]....
        /*0310*/ 	.word	0x000004f0
        /*0314*/ 	.word	0x000000ff
        /*0318*/ 	.word	0x000000a8
        /*031c*/ 	.short	0x0100
        /*031e*/ 	.byte	0x08
	.zero		1


	//   ....[43]....
        /*0320*/ 	.word	0x00000500
        /*0324*/ 	.word	0x000000ff
        /*0328*/ 	.word	0x00000188
        /*032c*/ 	.short	0x0100
        /*032e*/ 	.byte	0x08
	.zero		1


	//   ....[44]....
        /*0330*/ 	.word	0x00000510
        /*0334*/ 	.word	0x000000ff
        /*0338*/ 	.word	0x000000b0
        /*033c*/ 	.short	0x0100
        /*033e*/ 	.byte	0x08
	.zero		1


	//   ....[45]....
        /*0340*/ 	.word	0x00000520
        /*0344*/ 	.word	0x000000ff
        /*0348*/ 	.word	0x00000190
        /*034c*/ 	.short	0x0100
        /*034e*/ 	.byte	0x08
	.zero		1


	//   ....[46]....
        /*0350*/ 	.word	0x00000530
        /*0354*/ 	.word	0x000000ff
        /*0358*/ 	.word	0x000000b8
        /*035c*/ 	.short	0x0100
        /*035e*/ 	.byte	0x08
	.zero		1


	//   ....[47]....
        /*0360*/ 	.word	0x00000540
        /*0364*/ 	.word	0x000000ff
        /*0368*/ 	.word	0x00000198
        /*036c*/ 	.short	0x0100
        /*036e*/ 	.byte	0x08
	.zero		1


	//   ....[48]....
        /*0370*/ 	.word	0x00000550
        /*0374*/ 	.word	0x000000ff
        /*0378*/ 	.word	0x000000c0
        /*037c*/ 	.short	0x0100
        /*037e*/ 	.byte	0x08
	.zero		1


	//   ....[49]....
        /*0380*/ 	.word	0x00000560
        /*0384*/ 	.word	0x000000ff
        /*0388*/ 	.word	0x000001a0
        /*038c*/ 	.short	0x0100
        /*038e*/ 	.byte	0x08
	.zero		1


	//   ....[50]....
        /*0390*/ 	.word	0x00000570
        /*0394*/ 	.word	0x000000ff
        /*0398*/ 	.word	0x000000c8
        /*039c*/ 	.short	0x0100
        /*039e*/ 	.byte	0x08
	.zero		1


	//   ....[51]....
        /*03a0*/ 	.word	0x00000580
        /*03a4*/ 	.word	0x000000ff
        /*03a8*/ 	.word	0x000001a8
        /*03ac*/ 	.short	0x0100
        /*03ae*/ 	.byte	0x08
	.zero		1


	//   ....[52]....
        /*03b0*/ 	.word	0x00000590
        /*03b4*/ 	.word	0x000000ff
        /*03b8*/ 	.word	0x000000d0
        /*03bc*/ 	.short	0x0100
        /*03be*/ 	.byte	0x08
	.zero		1


	//   ....[53]....
        /*03c0*/ 	.word	0x000005a0
        /*03c4*/ 	.word	0x000000ff
        /*03c8*/ 	.word	0x000001b0
        /*03cc*/ 	.short	0x0100
        /*03ce*/ 	.byte	0x08
	.zero		1


	//   ....[54]....
        /*03d0*/ 	.word	0x000005b0
        /*03d4*/ 	.word	0x000000ff
        /*03d8*/ 	.word	0x000000d8
        /*03dc*/ 	.short	0x0100
        /*03de*/ 	.byte	0x08
	.zero		1


	//   ....[55]....
        /*03e0*/ 	.word	0x000005c0
        /*03e4*/ 	.word	0x000000ff
        /*03e8*/ 	.word	0x000001b8
        /*03ec*/ 	.short	0x0100
        /*03ee*/ 	.byte	0x08
	.zero		1


	//   ....[56]....
        /*03f0*/ 	.word	0x00000850
        /*03f4*/ 	.word	0x000000ff
        /*03f8*/ 	.word	0x000001d0
        /*03fc*/ 	.short	0x0100
        /*03fe*/ 	.byte	0x06
	.zero		1


	//   ....[57]....
        /*0400*/ 	.word	0x000008b0
        /*0404*/ 	.word	0x000000ff
        /*0408*/ 	.word	0x000001d8
        /*040c*/ 	.short	0x0100
        /*040e*/ 	.byte	0x06
	.zero		1


	//   ....[58]....
        /*0410*/ 	.word	0x00001820
        /*0414*/ 	.word	0x000000ff
        /*0418*/ 	.word	0x00000000
        /*041c*/ 	.short	0x010a
        /*041e*/ 	.byte	0x06
	.zero		1


	//   ....[59]....
        /*0420*/ 	.word	0x00001860
        /*0424*/ 	.word	0x000000ff
        /*0428*/ 	.word	0x00000000
        /*042c*/ 	.short	0x010a
        /*042e*/ 	.byte	0x06
	.zero		1


	//   ....[60]....
        /*0430*/ 	.word	0x00002140
        /*0434*/ 	.word	0x000000ff
        /*0438*/ 	.word	0x00000000
        /*043c*/ 	.short	0x010a
        /*043e*/ 	.byte	0x0c
	.zero		1


	//   ....[61]....
        /*0440*/ 	.word	0x00002180
        /*0444*/ 	.word	0x000000ff
        /*0448*/ 	.word	0x00000000
        /*044c*/ 	.short	0x010a
        /*044e*/ 	.byte	0x0c
	.zero		1


	//   ....[62]....
        /*0450*/ 	.word	0x00002760
        /*0454*/ 	.word	0x000000ff
        /*0458*/ 	.word	0x00000000
        /*045c*/ 	.short	0x0101
        /*045e*/ 	.byte	0x08
	.zero		1


	//   ....[63]....
        /*0460*/ 	.word	0x00002db0
        /*0464*/ 	.word	0x000000ff
        /*0468*/ 	.word	0x00000000
        /*046c*/ 	.short	0x0101
        /*046e*/ 	.byte	0x06
	.zero		1


	//   ....[64]....
        /*0470*/ 	.word	0x00008740
        /*0474*/ 	.word	0x00000013
        /*0478*/ 	.word	0x000000e0
        /*047c*/ 	.short	0x010a
        /*047e*/ 	.byte	0x3f
	.zero		1


	//   ....[65]....
        /*0480*/ 	.word	0x00008aa0
        /*0484*/ 	.word	0x00000006
        /*0488*/ 	.word	0x000001d8
        /*048c*/ 	.short	0x0101
        /*048e*/ 	.byte	0x3f
	.zero		1


	//   ....[66]....
        /*0490*/ 	.word	0x000091d0
        /*0494*/ 	.word	0x00000006
        /*0498*/ 	.word	0x00000000
        /*049c*/ 	.short	0x010a
        /*049e*/ 	.byte	0x3f
	.zero		1


	//   ....[67]....
        /*04a0*/ 	.word	0x00009250
        /*04a4*/ 	.word	0x00000007
        /*04a8*/ 	.word	0x00000000
        /*04ac*/ 	.short	0x010a
        /*04ae*/ 	.byte	0x3f
	.zero		1


	//   ....[68]....
        /*04b0*/ 	.word	0x000092e0
        /*04b4*/ 	.word	0x00000006
        /*04b8*/ 	.word	0x00000000
        /*04bc*/ 	.short	0x010a
        /*04be*/ 	.byte	0x3f
	.zero		1


	//   ....[69]....
        /*04c0*/ 	.word	0x00009370
        /*04c4*/ 	.word	0x00000009
        /*04c8*/ 	.word	0x00000000
        /*04cc*/ 	.short	0x010a
        /*04ce*/ 	.byte	0x3f
	.zero		1


	//   ....[70]....
        /*04d0*/ 	.word	0x00009400
        /*04d4*/ 	.word	0x00000006
        /*04d8*/ 	.word	0x00000000
        /*04dc*/ 	.short	0x010a
        /*04de*/ 	.byte	0x3f
	.zero		1


	//   ....[71]....
        /*04e0*/ 	.word	0x00009490
        /*04e4*/ 	.word	0x00000009
        /*04e8*/ 	.word	0x00000000
        /*04ec*/ 	.short	0x010a
        /*04ee*/ 	.byte	0x3f
	.zero		1


	//   ....[72]....
        /*04f0*/ 	.word	0x00009520
        /*04f4*/ 	.word	0x00000006
        /*04f8*/ 	.word	0x00000000
        /*04fc*/ 	.short	0x010a
        /*04fe*/ 	.byte	0x3f
	.zero		1


	//   ....[73]....
        /*0500*/ 	.word	0x000095b0
        /*0504*/ 	.word	0x00000009
        /*0508*/ 	.word	0x00000000
        /*050c*/ 	.short	0x010a
        /*050e*/ 	.byte	0x3f
	.zero		1


	//   ....[74]....
        /*0510*/ 	.word	0x00009640
        /*0514*/ 	.word	0x00000006
        /*0518*/ 	.word	0x00000000
        /*051c*/ 	.short	0x010a
        /*051e*/ 	.byte	0x3f
	.zero		1


	//   ....[75]....
        /*0520*/ 	.word	0x000096d0
        /*0524*/ 	.word	0x00000009
        /*0528*/ 	.word	0x00000000
        /*052c*/ 	.short	0x010a
        /*052e*/ 	.byte	0x3f
	.zero		1


	//   ....[76]....
        /*0530*/ 	.word	0x00009760
        /*0534*/ 	.word	0x00000006
        /*0538*/ 	.word	0x00000000
        /*053c*/ 	.short	0x010a
        /*053e*/ 	.byte	0x3f
	.zero		1


	//   ....[77]....
        /*0540*/ 	.word	0x000097f0
        /*0544*/ 	.word	0x00000009
        /*0548*/ 	.word	0x00000000
        /*054c*/ 	.short	0x010a
        /*054e*/ 	.byte	0x3f
	.zero		1


	//   ....[78]....
        /*0550*/ 	.word	0x00009880
        /*0554*/ 	.word	0x00000006
        /*0558*/ 	.word	0x00000000
        /*055c*/ 	.short	0x010a
        /*055e*/ 	.byte	0x3f
	.zero		1


	//   ....[79]....
        /*0560*/ 	.word	0x00009910
        /*0564*/ 	.word	0x00000009
        /*0568*/ 	.word	0x00000000
        /*056c*/ 	.short	0x010a
        /*056e*/ 	.byte	0x3f
	.zero		1


	//   ....[80]....
        /*0570*/ 	.word	0x000099a0
        /*0574*/ 	.word	0x00000006
        /*0578*/ 	.word	0x00000000
        /*057c*/ 	.short	0x010a
        /*057e*/ 	.byte	0x3f
	.zero		1


	//   ....[81]....
        /*0580*/ 	.word	0x00009a30
        /*0584*/ 	.word	0x00000009
        /*0588*/ 	.word	0x00000000
        /*058c*/ 	.short	0x010a
        /*058e*/ 	.byte	0x3f
	.zero		1


	//   ....[82]....
        /*0590*/ 	.word	0x00009ac0
        /*0594*/ 	.word	0x00000006
        /*0598*/ 	.word	0x00000000
        /*059c*/ 	.short	0x010a
        /*059e*/ 	.byte	0x3f
	.zero		1


	//   ....[83]....
        /*05a0*/ 	.word	0x00009b50
        /*05a4*/ 	.word	0x00000009
        /*05a8*/ 	.word	0x00000000
        /*05ac*/ 	.short	0x010a
        /*05ae*/ 	.byte	0x3f
	.zero		1


	//   ....[84]....
        /*05b0*/ 	.word	0x00009be0
        /*05b4*/ 	.word	0x00000006
        /*05b8*/ 	.word	0x00000000
        /*05bc*/ 	.short	0x010a
        /*05be*/ 	.byte	0x3f
	.zero		1


	//   ....[85]....
        /*05c0*/ 	.word	0x00009c70
        /*05c4*/ 	.word	0x00000009
        /*05c8*/ 	.word	0x00000000
        /*05cc*/ 	.short	0x010a
        /*05ce*/ 	.byte	0x3f
	.zero		1


	//   ....[86]....
        /*05d0*/ 	.word	0x00009d00
        /*05d4*/ 	.word	0x00000006
        /*05d8*/ 	.word	0x00000000
        /*05dc*/ 	.short	0x010a
        /*05de*/ 	.byte	0x3f
	.zero		1


	//   ....[87]....
        /*05e0*/ 	.word	0x00009d90
        /*05e4*/ 	.word	0x00000009
        /*05e8*/ 	.word	0x00000000
        /*05ec*/ 	.short	0x010a
        /*05ee*/ 	.byte	0x3f
	.zero		1


	//   ....[88]....
        /*05f0*/ 	.word	0x00009e20
        /*05f4*/ 	.word	0x00000006
        /*05f8*/ 	.word	0x00000000
        /*05fc*/ 	.short	0x010a
        /*05fe*/ 	.byte	0x3f
	.zero		1


	//   ....[89]....
        /*0600*/ 	.word	0x00009eb0
        /*0604*/ 	.word	0x00000009
        /*0608*/ 	.word	0x00000000
        /*060c*/ 	.short	0x010a
        /*060e*/ 	.byte	0x3f
	.zero		1


	//   ....[90]....
        /*0610*/ 	.word	0x00009f40
        /*0614*/ 	.word	0x00000006
        /*0618*/ 	.word	0x00000000
        /*061c*/ 	.short	0x010a
        /*061e*/ 	.byte	0x3f
	.zero		1


	//   ....[91]....
        /*0620*/ 	.word	0x00009fd0
        /*0624*/ 	.word	0x00000009
        /*0628*/ 	.word	0x00000000
        /*062c*/ 	.short	0x010a
        /*062e*/ 	.byte	0x3f
	.zero		1


	//   ....[92]....
        /*0630*/ 	.word	0x0000a060
        /*0634*/ 	.word	0x00000006
        /*0638*/ 	.word	0x00000000
        /*063c*/ 	.short	0x010a
        /*063e*/ 	.byte	0x3f
	.zero		1


	//   ....[93]....
        /*0640*/ 	.word	0x0000a0f0
        /*0644*/ 	.word	0x00000003
        /*0648*/ 	.word	0x00000000
        /*064c*/ 	.short	0x010a
        /*064e*/ 	.byte	0x3f
	.zero		1


	//   ....[94]....
        /*0650*/ 	.word	0x0000a160
        /*0654*/ 	.word	0x0000000b
        /*0658*/ 	.word	0x00000000
        /*065c*/ 	.short	0x010a
        /*065e*/ 	.byte	0x3f
	.zero		1


	//   ....[95]....
        /*0660*/ 	.word	0x0000a1c0
        /*0664*/ 	.word	0x0000008c
        /*0668*/ 	.word	0x00000000
        /*066c*/ 	.short	0x010a
        /*066e*/ 	.byte	0x3f
	.zero		1


	//   ....[96]....
        /*0670*/ 	.word	0x0000a290
        /*0674*/ 	.word	0x00000013
        /*0678*/ 	.word	0x000000e0
        /*067c*/ 	.short	0x010a
        /*067e*/ 	.byte	0x3f
	.zero		1


	//   ....[97]....
        /*0680*/ 	.word	0x0000a370
        /*0684*/ 	.word	0x00000006
        /*0688*/ 	.word	0x00000000
        /*068c*/ 	.short	0x010a
        /*068e*/ 	.byte	0x3f
	.zero		1


	//   ....[98]....
        /*0690*/ 	.word	0x0000a3c0
        /*0694*/ 	.word	0x00000007
        /*0698*/ 	.word	0x00000000
        /*069c*/ 	.short	0x010a
        /*069e*/ 	.byte	0x3f
	.zero		1


	//   ....[99]....
        /*06a0*/ 	.word	0x0000a410
        /*06a4*/ 	.word	0x00000006
        /*06a8*/ 	.word	0x00000000
        /*06ac*/ 	.short	0x010a
        /*06ae*/ 	.byte	0x3f
	.zero		1


	//   ....[100]....
        /*06b0*/ 	.word	0x0000a460
        /*06b4*/ 	.word	0x00000009
        /*06b8*/ 	.word	0x00000000
        /*06bc*/ 	.short	0x010a
        /*06be*/ 	.byte	0x3f
	.zero		1


	//   ....[101]....
        /*06c0*/ 	.word	0x0000a4b0
        /*06c4*/ 	.word	0x00000006
        /*06c8*/ 	.word	0x00000000
        /*06cc*/ 	.short	0x010a
        /*06ce*/ 	.byte	0x3f
	.zero		1


	//   ....[102]....
        /*06d0*/ 	.word	0x0000a500
        /*06d4*/ 	.word	0x00000009
        /*06d8*/ 	.word	0x00000000
        /*06dc*/ 	.short	0x010a
        /*06de*/ 	.byte	0x3f
	.zero		1


	//   ....[103]....
        /*06e0*/ 	.word	0x0000a550
        /*06e4*/ 	.word	0x00000006
        /*06e8*/ 	.word	0x00000000
        /*06ec*/ 	.short	0x010a
        /*06ee*/ 	.byte	0x3f
	.zero		1


	//   ....[104]....
        /*06f0*/ 	.word	0x0000a5a0
        /*06f4*/ 	.word	0x00000009
        /*06f8*/ 	.word	0x00000000
        /*06fc*/ 	.short	0x010a
        /*06fe*/ 	.byte	0x3f
	.zero		1


	//   ....[105]....
        /*0700*/ 	.word	0x0000a5f0
        /*0704*/ 	.word	0x00000006
        /*0708*/ 	.word	0x00000000
        /*070c*/ 	.short	0x010a
        /*070e*/ 	.byte	0x3f
	.zero		1


	//   ....[106]....
        /*0710*/ 	.word	0x0000a640
        /*0714*/ 	.word	0x00000009
        /*0718*/ 	.word	0x00000000
        /*071c*/ 	.short	0x010a
        /*071e*/ 	.byte	0x3f
	.zero		1


	//   ....[107]....
        /*0720*/ 	.word	0x0000a690
        /*0724*/ 	.word	0x00000006
        /*0728*/ 	.word	0x00000000
        /*072c*/ 	.short	0x010a
        /*072e*/ 	.byte	0x3f
	.zero		1


	//   ....[108]....
        /*0730*/ 	.word	0x0000a6e0
        /*0734*/ 	.word	0x00000009
        /*0738*/ 	.word	0x00000000
        /*073c*/ 	.short	0x010a
        /*073e*/ 	.byte	0x3f
	.zero		1


	//   ....[109]....
        /*0740*/ 	.word	0x0000a730
        /*0744*/ 	.word	0x00000006
        /*0748*/ 	.word	0x00000000
        /*074c*/ 	.short	0x010a
        /*074e*/ 	.byte	0x3f
	.zero		1


	//   ....[110]....
        /*0750*/ 	.word	0x0000a780
        /*0754*/ 	.word	0x00000009
        /*0758*/ 	.word	0x00000000
        /*075c*/ 	.short	0x010a
        /*075e*/ 	.byte	0x3f
	.zero		1


	//   ....[111]....
        /*0760*/ 	.word	0x0000a7d0
        /*0764*/ 	.word	0x00000006
        /*0768*/ 	.word	0x00000000
        /*076c*/ 	.short	0x010a
        /*076e*/ 	.byte	0x3f
	.zero		1


	//   ....[112]....
        /*0770*/ 	.word	0x0000a820
        /*0774*/ 	.word	0x00000009
        /*0778*/ 	.word	0x00000000
        /*077c*/ 	.short	0x010a
        /*077e*/ 	.byte	0x3f
	.zero		1


	//   ....[113]....
        /*0780*/ 	.word	0x0000a870
        /*0784*/ 	.word	0x00000006
        /*0788*/ 	.word	0x00000000
        /*078c*/ 	.short	0x010a
        /*078e*/ 	.byte	0x3f
	.zero		1


	//   ....[114]....
        /*0790*/ 	.word	0x0000a8c0
        /*0794*/ 	.word	0x00000009
        /*0798*/ 	.word	0x00000000
        /*079c*/ 	.short	0x010a
        /*079e*/ 	.byte	0x3f
	.zero		1


	//   ....[115]....
        /*07a0*/ 	.word	0x0000a910
        /*07a4*/ 	.word	0x00000006
        /*07a8*/ 	.word	0x00000000
        /*07ac*/ 	.short	0x010a
        /*07ae*/ 	.byte	0x3f
	.zero		1


	//   ....[116]....
        /*07b0*/ 	.word	0x0000a960
        /*07b4*/ 	.word	0x00000009
        /*07b8*/ 	.word	0x00000000
        /*07bc*/ 	.short	0x010a
        /*07be*/ 	.byte	0x3f
	.zero		1


	//   ....[117]....
        /*07c0*/ 	.word	0x0000a9b0
        /*07c4*/ 	.word	0x00000006
        /*07c8*/ 	.word	0x00000000
        /*07cc*/ 	.short	0x010a
        /*07ce*/ 	.byte	0x3f
	.zero		1


	//   ....[118]....
        /*07d0*/ 	.word	0x0000aa00
        /*07d4*/ 	.word	0x00000009
        /*07d8*/ 	.word	0x00000000
        /*07dc*/ 	.short	0x010a
        /*07de*/ 	.byte	0x3f
	.zero		1


	//   ....[119]....
        /*07e0*/ 	.word	0x0000aa50
        /*07e4*/ 	.word	0x00000006
        /*07e8*/ 	.word	0x00000000
        /*07ec*/ 	.short	0x010a
        /*07ee*/ 	.byte	0x3f
	.zero		1


	//   ....[120]....
        /*07f0*/ 	.word	0x0000aaa0
        /*07f4*/ 	.word	0x00000009
        /*07f8*/ 	.word	0x00000000
        /*07fc*/ 	.short	0x010a
        /*07fe*/ 	.byte	0x3f
	.zero		1


	//   ....[121]....
        /*0800*/ 	.word	0x0000aaf0
        /*0804*/ 	.word	0x00000006
        /*0808*/ 	.word	0x00000000
        /*080c*/ 	.short	0x010a
        /*080e*/ 	.byte	0x3f
	.zero		1


	//   ....[122]....
        /*0810*/ 	.word	0x0000ab40
        /*0814*/ 	.word	0x00000009
        /*0818*/ 	.word	0x00000000
        /*081c*/ 	.short	0x010a
        /*081e*/ 	.byte	0x3f
	.zero		1


	//   ....[123]....
        /*0820*/ 	.word	0x0000ab90
        /*0824*/ 	.word	0x00000006
        /*0828*/ 	.word	0x00000000
        /*082c*/ 	.short	0x010a
        /*082e*/ 	.byte	0x3f
	.zero		1


	//----- nvinfo : EIATTR_NUM_MBARRIERS
	.align		4
.L_28:
        /*0830*/ 	.byte	0x03, 0x38
        /*0832*/ 	.short	0x003a


	//----- nvinfo : EIATTR_EXIT_INSTR_OFFSETS
	.align		4
        /*0834*/ 	.byte	0x04, 0x1c
        /*0836*/ 	.short	(.L_30 - .L_29)


	//   ....[0]....
.L_29:
        /*0838*/ 	.word	0x00000900


	//   ....[1]....
        /*083c*/ 	.word	0x000011c0


	//   ....[2]....
        /*0840*/ 	.word	0x00007db0


	//   ....[3]....
        /*0844*/ 	.word	0x000083e0


	//   ....[4]....
        /*0848*/ 	.word	0x0000a140


	//----- nvinfo : EIATTR_MAX_THREADS
	.align		4
.L_30:
        /*084c*/ 	.byte	0x04, 0x05
        /*084e*/ 	.short	(.L_32 - .L_31)
.L_31:
        /*0850*/ 	.word	0x00000180
        /*0854*/ 	.word	0x00000001
        /*0858*/ 	.word	0x00000001


	//----- nvinfo : EIATTR_CRS_STACK_SIZE
	.align		4
.L_32:
        /*085c*/ 	.byte	0x04, 0x1e
        /*085e*/ 	.short	(.L_34 - .L_33)
.L_33:
        /*0860*/ 	.word	0x00000000


	//----- nvinfo : EIATTR_CBANK_PARAM_SIZE
	.align		4
.L_34:
        /*0864*/ 	.byte	0x03, 0x19
        /*0866*/ 	.short	0x0470


	//----- nvinfo : EIATTR_PARAM_CBANK
	.align		4
        /*0868*/ 	.byte	0x04, 0x0a
        /*086a*/ 	.short	(.L_36 - .L_35)
	.align		4
.L_35:
        /*086c*/ 	.word	index@(.nv.constant0._ZN7cutlass13device_kernelINS_4gemm6kernel13GemmUniversalIN4cute5tupleIJiiiiEEENS1_10collective13CollectiveMmaINS1_37MainloopSm90TmaGmmaWarpSpecializedFP8ILi28ENS5_IJNS4_1CILi1EEESB_SB_EEENS1_35KernelTmaWarpSpecializedCooperativeEEENS5_IJNSA_ILi128EEESF_NSA_ILi32EEEEEENS_12float_e4m3_tENS5_IJlSB_lEEESI_SJ_NS4_8TiledMMAINS4_8MMA_AtomIJNS4_4SM904GMMA31MMA_64x128x32_F32E4M3E4M3_SS_TNILNSN_7ScaleInE1ELSP_1EEEEEENS4_6LayoutINS5_IJNSA_ILi2EEESB_SB_EEENS5_IJSB_NSA_ILi0EEESV_EEEEENS5_IJNS4_10UnderscoreESY_SY_EEEEENS4_13SM90_TMA_LOADENS4_14ComposedLayoutINS4_7SwizzleILi1ELi4ELi3EEENS4_18smem_ptr_flag_bitsILi8EEENSS_INS5_IJNSA_ILi8EEESG_EEENS5_IJSG_SB_EEEEEEEvNS4_8identityES11_S1B_vS1C_EENS_8epilogue10collective6detail29Sm90TmaWarpSpecializedAdapterINS1F_15DefaultEpilogueISI_SJ_SJ_NS1E_6thread17LinearCombinationISI_Li1EffLNS1J_9ScaleType4KindE0ELNS_15FloatRoundStyleE2ESI_EENS1_15EpilogueDefaultEEEEEvvEEEEvNT_6ParamsE)
        /*0870*/ 	.short	0x0210
        /*0872*/ 	.short	0x0470


	//----- nvinfo : EIATTR_SW_WAR
	.align		4
.L_36:
        /*0874*/ 	.byte	0x04, 0x36
        /*0876*/ 	.short	(.L_38 - .L_37)
.L_37:
        /*0878*/ 	.word	0x00000008
.L_38:


//--------------------- .nv.callgraph             --------------------------
	.section	.nv.callgraph,"",@"SHT_CUDA_CALLGRAPH"
	.align	4
	.sectionentsize	8
	.align		4
        /*0000*/ 	.word	0x00000000
	.align		4
        /*0004*/ 	.word	0xffffffff
	.align		4
        /*0008*/ 	.word	0x00000000
	.align		4
        /*000c*/ 	.word	0xfffffffe
	.align		4
        /*0010*/ 	.word	0x00000000
	.align		4
        /*0014*/ 	.word	0xfffffffd
	.align		4
        /*0018*/ 	.word	0x00000000
	.align		4
        /*001c*/ 	.word	0xfffffffc


//--------------------- .nv.constant4             --------------------------
	.section	.nv.constant4,"a",@progbits
	.align	8
	.align		8
.nv.constant4:
        /*0000*/ 	.dword	_ZN39_INTERNAL_878436f2_4_k_cu_d38835e7_51764cuda3std3__45__cpo5beginE
	.align		8
        /*0008*/ 	.dword	_ZN39_INTERNAL_878436f2_4_k_cu_d38835e7_51764cuda3std3__45__cpo3endE
	.align		8
        /*0010*/ 	.dword	_ZN39_INTERNAL_878436f2_4_k_cu_d38835e7_51764cuda3std3__45__cpo6cbeginE
	.align		8
        /*0018*/ 	.dword	_ZN39_INTERNAL_878436f2_4_k_cu_d38835e7_51764cuda3std3__45__cpo4cendE
	.align		8
        /*0020*/ 	.dword	_ZN39_INTERNAL_878436f2_4_k_cu_d38835e7_51764cuda3std3__441_GLOBAL__N__878436f2_4_k_cu_d38835e7_51766ignoreE
	.align		8
        /*0028*/ 	.dword	_ZN39_INTERNAL_878436f2_4_k_cu_d38835e7_51764cuda3std3__419piecewise_constructE
	.align		8
        /*0030*/ 	.dword	_ZN39_INTERNAL_878436f2_4_k_cu_d38835e7_51764cuda3std3__48in_placeE
	.align		8
        /*0038*/ 	.dword	_ZN39_INTERNAL_878436f2_4_k_cu_d38835e7_51764cuda3std6ranges3__45__cpo4swapE
	.align		8
        /*0040*/ 	.dword	_ZN39_INTERNAL_878436f2_4_k_cu_d38835e7_51764cuda3std6ranges3__45__cpo9iter_moveE
	.align		8
        /*0048*/ 	.dword	_ZN39_INTERNAL_878436f2_4_k_cu_d38835e7_51764cute7productE
	.align		8
        /*0050*/ 	.dword	_ZN39_INTERNAL_878436f2_4_k_cu_d38835e7_51764cute1_E


//--------------------- .text._ZN7cutlass13device_kernelINS_4gemm6kernel13GemmUniversalIN4cute5tupleIJiiiiEEENS1_10collective13CollectiveMmaINS1_37MainloopSm90TmaGmmaWarpSpecializedFP8ILi28ENS5_IJNS4_1CILi1EEESB_SB_EEENS1_35KernelTmaWarpSpecializedCooperativeEEENS5_IJNSA_ILi128EEESF_NSA_ILi32EEEEEENS_12float_e4m3_tENS5_IJlSB_lEEESI_SJ_NS4_8TiledMMAINS4_8MMA_AtomIJNS4_4SM904GMMA31MMA_64x128x32_F32E4M3E4M3_SS_TNILNSN_7ScaleInE1ELSP_1EEEEEENS4_6LayoutINS5_IJNSA_ILi2EEESB_SB_EEENS5_IJSB_NSA_ILi0EEESV_EEEEENS5_IJNS4_10UnderscoreESY_SY_EEEEENS4_13SM90_TMA_LOADENS4_14ComposedLayoutINS4_7SwizzleILi1ELi4ELi3EEENS4_18smem_ptr_flag_bitsILi8EEENSS_INS5_IJNSA_ILi8EEESG_EEENS5_IJSG_SB_EEEEEEEvNS4_8identityES11_S1B_vS1C_EENS_8epilogue10collective6detail29Sm90TmaWarpSpecializedAdapterINS1F_15DefaultEpilogueISI_SJ_SJ_NS1E_6thread17LinearCombinationISI_Li1EffLNS1J_9ScaleType4KindE0ELNS_15FloatRoundStyleE2ESI_EENS1_15EpilogueDefaultEEEEEvvEEEEvNT_6ParamsE --------------------------
	.section	.text._ZN7cutlass13device_kernelINS_4gemm6kernel13GemmUniversalIN4cute5tupleIJiiiiEEENS1_10collective13CollectiveMmaINS1_37MainloopSm90TmaGmmaWarpSpecializedFP8ILi28ENS5_IJNS4_1CILi1EEESB_SB_EEENS1_35KernelTmaWarpSpecializedCooperativeEEENS5_IJNSA_ILi128EEESF_NSA_ILi32EEEEEENS_12float_e4m3_tENS5_IJlSB_lEEESI_SJ_NS4_8TiledMMAINS4_8MMA_AtomIJNS4_4SM904GMMA31MMA_64x128x32_F32E4M3E4M3_SS_TNILNSN_7ScaleInE1ELSP_1EEEEEENS4_6LayoutINS5_IJNSA_ILi2EEESB_SB_EEENS5_IJSB_NSA_ILi0EEESV_EEEEENS5_IJNS4_10UnderscoreESY_SY_EEEEENS4_13SM90_TMA_LOADENS4_14ComposedLayoutINS4_7SwizzleILi1ELi4ELi3EEENS4_18smem_ptr_flag_bitsILi8EEENSS_INS5_IJNSA_ILi8EEESG_EEENS5_IJSG_SB_EEEEEEEvNS4_8identityES11_S1B_vS1C_EENS_8epilogue10collective6detail29Sm90TmaWarpSpecializedAdapterINS1F_15DefaultEpilogueISI_SJ_SJ_NS1E_6thread17LinearCombinationISI_Li1EffLNS1J_9ScaleType4KindE0ELNS_15FloatRoundStyleE2ESI_EENS1_15EpilogueDefaultEEEEEvvEEEEvNT_6ParamsE,"ax",@progbits
	.align	128
.text._ZN7cutlass13device_kernelINS_4gemm6kernel13GemmUniversalIN4cute5tupleIJiiiiEEENS1_10collective13CollectiveMmaINS1_37MainloopSm90TmaGmmaWarpSpecializedFP8ILi28ENS5_IJNS4_1CILi1EEESB_SB_EEENS1_35KernelTmaWarpSpecializedCooperativeEEENS5_IJNSA_ILi128EEESF_NSA_ILi32EEEEEENS_12float_e4m3_tENS5_IJlSB_lEEESI_SJ_NS4_8TiledMMAINS4_8MMA_AtomIJNS4_4SM904GMMA31MMA_64x128x32_F32E4M3E4M3_SS_TNILNSN_7ScaleInE1ELSP_1EEEEEENS4_6LayoutINS5_IJNSA_ILi2EEESB_SB_EEENS5_IJSB_NSA_ILi0EEESV_EEEEENS5_IJNS4_10UnderscoreESY_SY_EEEEENS4_13SM90_TMA_LOADENS4_14ComposedLayoutINS4_7SwizzleILi1ELi4ELi3EEENS4_18smem_ptr_flag_bitsILi8EEENSS_INS5_IJNSA_ILi8EEESG_EEENS5_IJSG_SB_EEEEEEEvNS4_8identityES11_S1B_vS1C_EENS_8epilogue10collective6detail29Sm90TmaWarpSpecializedAdapterINS1F_15DefaultEpilogueISI_SJ_SJ_NS1E_6thread17LinearCombinationISI_Li1EffLNS1J_9ScaleType4KindE0ELNS_15FloatRoundStyleE2ESI_EENS1_15EpilogueDefaultEEEEEvvEEEEvNT_6ParamsE:
        .type           _ZN7cutlass13device_kernelINS_4gemm6kernel13GemmUniversalIN4cute5tupleIJiiiiEEENS1_10collective13CollectiveMmaINS1_37MainloopSm90TmaGmmaWarpSpecializedFP8ILi28ENS5_IJNS4_1CILi1EEESB_SB_EEENS1_35KernelTmaWarpSpecializedCooperativeEEENS5_IJNSA_ILi128EEESF_NSA_ILi32EEEEEENS_12float_e4m3_tENS5_IJlSB_lEEESI_SJ_NS4_8TiledMMAINS4_8MMA_AtomIJNS4_4SM904GMMA31MMA_64x128x32_F32E4M3E4M3_SS_TNILNSN_7ScaleInE1ELSP_1EEEEEENS4_6LayoutINS5_IJNSA_ILi2EEESB_SB_EEENS5_IJSB_NSA_ILi0EEESV_EEEEENS5_IJNS4_10UnderscoreESY_SY_EEEEENS4_13SM90_TMA_LOADENS4_14ComposedLayoutINS4_7SwizzleILi1ELi4ELi3EEENS4_18smem_ptr_flag_bitsILi8EEENSS_INS5_IJNSA_ILi8EEESG_EEENS5_IJSG_SB_EEEEEEEvNS4_8identityES11_S1B_vS1C_EENS_8epilogue10collective6detail29Sm90TmaWarpSpecializedAdapterINS1F_15DefaultEpilogueISI_SJ_SJ_NS1E_6thread17LinearCombinationISI_Li1EffLNS1J_9ScaleType4KindE0ELNS_15FloatRoundStyleE2ESI_EENS1_15EpilogueDefaultEEEEEvvEEEEvNT_6ParamsE,@function
        .size           _ZN7cutlass13device_kernelINS_4gemm6kernel13GemmUniversalIN4cute5tupleIJiiiiEEENS1_10collective13CollectiveMmaINS1_37MainloopSm90TmaGmmaWarpSpecializedFP8ILi28ENS5_IJNS4_1CILi1EEESB_SB_EEENS1_35KernelTmaWarpSpecializedCooperativeEEENS5_IJNSA_ILi128EEESF_NSA_ILi32EEEEEENS_12float_e4m3_tENS5_IJlSB_lEEESI_SJ_NS4_8TiledMMAINS4_8MMA_AtomIJNS4_4SM904GMMA31MMA_64x128x32_F32E4M3E4M3_SS_TNILNSN_7ScaleInE1ELSP_1EEEEEENS4_6LayoutINS5_IJNSA_ILi2EEESB_SB_EEENS5_IJSB_NSA_ILi0EEESV_EEEEENS5_IJNS4_10UnderscoreESY_SY_EEEEENS4_13SM90_TMA_LOADENS4_14ComposedLayoutINS4_7SwizzleILi1ELi4ELi3EEENS4_18smem_ptr_flag_bitsILi8EEENSS_INS5_IJNSA_ILi8EEESG_EEENS5_IJSG_SB_EEEEEEEvNS4_8identityES11_S1B_vS1C_EENS_8epilogue10collective6detail29Sm90TmaWarpSpecializedAdapterINS1F_15DefaultEpilogueISI_SJ_SJ_NS1E_6thread17LinearCombinationISI_Li1EffLNS1J_9ScaleType4KindE0ELNS_15FloatRoundStyleE2ESI_EENS1_15EpilogueDefaultEEEEEvvEEEEvNT_6ParamsE,(.L_x_250 - _ZN7cutlass13device_kernelINS_4gemm6kernel13GemmUniversalIN4cute5tupleIJiiiiEEENS1_10collective13CollectiveMmaINS1_37MainloopSm90TmaGmmaWarpSpecializedFP8ILi28ENS5_IJNS4_1CILi1EEESB_SB_EEENS1_35KernelTmaWarpSpecializedCooperativeEEENS5_IJNSA_ILi128EEESF_NSA_ILi32EEEEEENS_12float_e4m3_tENS5_IJlSB_lEEESI_SJ_NS4_8TiledMMAINS4_8MMA_AtomIJNS4_4SM904GMMA31MMA_64x128x32_F32E4M3E4M3_SS_TNILNSN_7ScaleInE1ELSP_1EEEEEENS4_6LayoutINS5_IJNSA_ILi2EEESB_SB_EEENS5_IJSB_NSA_ILi0EEESV_EEEEENS5_IJNS4_10UnderscoreESY_SY_EEEEENS4_13SM90_TMA_LOADENS4_14ComposedLayoutINS4_7SwizzleILi1ELi4ELi3EEENS4_18smem_ptr_flag_bitsILi8EEENSS_INS5_IJNSA_ILi8EEESG_EEENS5_IJSG_SB_EEEEEEEvNS4_8identityES11_S1B_vS1C_EENS_8epilogue10collective6detail29Sm90TmaWarpSpecializedAdapterINS1F_15DefaultEpilogueISI_SJ_SJ_NS1E_6thread17LinearCombinationISI_Li1EffLNS1J_9ScaleType4KindE0ELNS_15FloatRoundStyleE2ESI_EENS1_15EpilogueDefaultEEEEEvvEEEEvNT_6ParamsE)
        .other          _ZN7cutlass13device_kernelINS_4gemm6kernel13GemmUniversalIN4cute5tupleIJiiiiEEENS1_10collective13CollectiveMmaINS1_37MainloopSm90TmaGmmaWarpSpecializedFP8ILi28ENS5_IJNS4_1CILi1EEESB_SB_EEENS1_35KernelTmaWarpSpecializedCooperativeEEENS5_IJNSA_ILi128EEESF_NSA_ILi32EEEEEENS_12float_e4m3_tENS5_IJlSB_lEEESI_SJ_NS4_8TiledMMAINS4_8MMA_AtomIJNS4_4SM904GMMA31MMA_64x128x32_F32E4M3E4M3_SS_TNILNSN_7ScaleInE1ELSP_1EEEEEENS4_6LayoutINS5_IJNSA_ILi2EEESB_SB_EEENS5_IJSB_NSA_ILi0EEESV_EEEEENS5_IJNS4_10UnderscoreESY_SY_EEEEENS4_13SM90_TMA_LOADENS4_14ComposedLayoutINS4_7SwizzleILi1ELi4ELi3EEENS4_18smem_ptr_flag_bitsILi8EEENSS_INS5_IJNSA_ILi8EEESG_EEENS5_IJSG_SB_EEEEEEEvNS4_8identityES11_S1B_vS1C_EENS_8epilogue10collective6detail29Sm90TmaWarpSpecializedAdapterINS1F_15DefaultEpilogueISI_SJ_SJ_NS1E_6thread17LinearCombinationISI_Li1EffLNS1J_9ScaleType4KindE0ELNS_15FloatRoundStyleE2ESI_EENS1_15EpilogueDefaultEEEEEvvEEEEvNT_6ParamsE,@"STO_CUDA_ENTRY STV_DEFAULT"
_ZN7cutlass13device_kernelINS_4gemm6kernel13GemmUniversalIN4cute5tupleIJiiiiEEENS1_10collective13CollectiveMmaINS1_37MainloopSm90TmaGmmaWarpSpecializedFP8ILi28ENS5_IJNS4_1CILi1EEESB_SB_EEENS1_35KernelTmaWarpSpecializedCooperativeEEENS5_IJNSA_ILi128EEESF_NSA_ILi32EEEEEENS_12float_e4m3_tENS5_IJlSB_lEEESI_SJ_NS4_8TiledMMAINS4_8MMA_AtomIJNS4_4SM904GMMA31MMA_64x128x32_F32E4M3E4M3_SS_TNILNSN_7ScaleInE1ELSP_1EEEEEENS4_6LayoutINS5_IJNSA_ILi2EEESB_SB_EEENS5_IJSB_NSA_ILi0EEESV_EEEEENS5_IJNS4_10UnderscoreESY_SY_EEEEENS4_13SM90_TMA_LOADENS4_14ComposedLayoutINS4_7SwizzleILi1ELi4ELi3EEENS4_18smem_ptr_flag_bitsILi8EEENSS_INS5_IJNSA_ILi8EEESG_EEENS5_IJSG_SB_EEEEEEEvNS4_8identityES11_S1B_vS1C_EENS_8epilogue10collective6detail29Sm90TmaWarpSpecializedAdapterINS1F_15DefaultEpilogueISI_SJ_SJ_NS1E_6thread17LinearCombinationISI_Li1EffLNS1J_9ScaleType4KindE0ELNS_15FloatRoundStyleE2ESI_EENS1_15EpilogueDefaultEEEEEvvEEEEvNT_6ParamsE:
[----:B------:R-:W-:Y:S01]  /*0000*/  LDC R1, c[0x0][0x28] ;  /* 0x00000a00ff017b82 */ /* 0x000fe20000000800 */
[----:B------:R-:W0:Y:S01]  /*0010*/  S2R R0, SR_TID.X ;  /* 0x0000000000007919 */ /* 0x000e220000002100 */
[----:B------:R-:W-:Y:S01]  /*0020*/  ELECT P0, URZ, PT ;  /* 0x00000000003f782f */ /* 0x000fe20003800000 */
[----:B------:R-:W-:Y:S01]  /*0030*/  BSSY B0, `(.L_x_0) ;  /* 0x000000f000007945 */ /* 0x000fe20003800000 */
[--C-:B0-----:R-:W-:Y:S02]  /*0040*/  SHF.R.U32.HI R2, RZ, 0x5, R0.reuse ;  /* 0x00000005ff027819 */ /* 0x101fe40000011600 */
[----:B------:R-:W-:-:S03]  /*0050*/  SHF.R.U32.HI R3, RZ, 0x7, R0 ;  /* 0x00000007ff037819 */ /* 0x000fc60000011600 */
[----:B------:R-:W0:Y:S04]  /*0060*/  SHFL.IDX PT, R5, R2, RZ, 0x1f ;  /* 0x00001fff02057589 */ /* 0x000e2800000e0000 */
[----:B------:R1:W2:Y:S01]  /*0070*/  SHFL.IDX PT, R6, R3, RZ, 0x1f ;  /* 0x00001fff03067589 */ /* 0x0002a200000e0000 */
[----:B0-----:R-:W-:-:S13]  /*0080*/  ISETP.NE.OR P0, PT, R5, RZ, !P0 ;  /* 0x000000ff0500720c */ /* 0x001fda0004705670 */
[----:B-12---:R-:W-:Y:S05]  /*0090*/  @P0 BRA `(.L_x_1) ;  /* 0x0000000000200947 */ /* 0x006fea0003800000 */
[----:B------:R-:W-:Y:S02]  /*00a0*/  ULDC.64 UR4, c[0x0][0x198] ;  /* 0x0000660000047ab9 */ /* 0x000fe40000000a00 */
[----:B------:R-:W-:Y:S02]  /*00b0*/  UIADD3 UR6, UP0, UR4, 0xf0, URZ ;  /* 0x000000f004067890 */ /* 0x000fe4000ff1e03f */
[----:B------:R-:W-:Y:S02]  /*00c0*/  UIADD3 UR4, UP1, UR4, 0x1f0, URZ ;  /* 0x000001f004047890 */ /* 0x000fe4000ff3e03f */
[----:B------:R-:W-:Y:S02]  /*00d0*/  UIADD3.X UR7, URZ, UR5, URZ, UP0, !UPT ;  /* 0x000000053f077290 */ /* 0x000fe400087fe43f */
[----:B------:R-:W-:-:S07]  /*00e0*/  UIADD3.X UR5, URZ, UR5, URZ, UP1, !UPT ;  /* 0x000000053f057290 */ /* 0x000fce0008ffe43f */
[----:B------:R0:W-:Y:S02]  /*00f0*/  UTMACCTL.PF [UR6] ;  /* 0x00000000060079b9 */ /* 0x0001e40008040000 */
[----:B------:R0:W-:Y:S02]  /*0100*/  UTMACCTL.PF [UR4] ;  /* 0x00000000040079b9 */ /* 0x0001e40008040000 */
[----:B0-----:R-:W-:Y:S01]  /*0110*/  NOP ;  /* 0x0000000000007918 */ /* 0x001fe20000000000 */
.L_x_1:
[----:B------:R-:W-:Y:S05]  /*0120*/  BSYNC B0 ;  /* 0x0000000000007941 */ /* 0x000fea0003800000 */
.L_x_0:
[----:B------:R-:W0:Y:S02]  /*0130*/  SHFL.IDX PT, R3, R2, RZ, 0x1f ;  /* 0x00001fff02037589 */ /* 0x000e2400000e0000 */
[----:B0-----:R-:W-:-:S13]  /*0140*/  ISETP.NE.AND P0, PT, R3, RZ, PT ;  /* 0x000000ff0300720c */ /* 0x001fda0003f05270 */
[----:B------:R-:W-:Y:S05]  /*0150*/  @P0 BRA `(.L_x_2) ;  /* 0x0000000400240947 */ /* 0x000fea0003800000 */
[----:B------:R-:W-:Y:S01]  /*0160*/  ELECT P0, URZ, PT ;  /* 0x00000000003f782f */ /* 0x000fe20003800000 */
[----:B------:R-:W-:-:S12]  /*0170*/  BSSY B0, `(.L_x_2) ;  /* 0x0000047000007945 */ /* 0x000fd80003800000 */
[----:B------:R-:W-:Y:S05]  /*0180*/  @!P0 BRA `(.L_x_3) ;  /* 0x0000000400148947 */ /* 0x000fea0003800000 */
[----:B------:R-:W0:Y:S01]  /*0190*/  S2UR UR8, SR_CgaCtaId ;  /* 0x00000000000879c3 */ /* 0x000e220000008800 */
[----:B------:R-:W-:Y:S01]  /*01a0*/  UMOV UR4, 0x400 ;  /* 0x0000040000047882 */ /* 0x000fe20000000000 */
[----:B------:R-:W-:Y:S01]  /*01b0*/  UMOV UR5, 0x1 ;  /* 0x0000000100057882 */ /* 0x000fe20000000000 */
[----:B------:R-:W-:Y:S02]  /*01c0*/  UMOV UR6, 0x100 ;  /* 0x0000010000067882 */ /* 0x000fe40000000000 */
[----:B------:R-:W-:-:S04]  /*01d0*/  UIADD3 UR6, -UR6, 0x100000, URZ ;  /* 0x0010000006067890 */ /* 0x000fc8000fffe13f */
[----:B------:R-:W-:Y:S02]  /*01e0*/  USHF.L.U32 UR7, UR6, 0xb, URZ ;  /* 0x0000000b06077899 */ /* 0x000fe4000800063f */
[----:B------:R-:W-:Y:S02]  /*01f0*/  USHF.L.U32 UR6, UR6, 0x1, URZ ;  /* 0x0000000106067899 */ /* 0x000fe4000800063f */
[----:B0-----:R-:W-:Y:S02]  /*0200*/  ULEA UR8, UR8, UR4, 0x18 ;  /* 0x0000000408087291 */ /* 0x001fe4000f8ec03f */
[----:B------:R-:W-:-:S04]  /*0210*/  UIADD3 UR4, -UR5, 0x100000, URZ ;  /* 0x0010000005047890 */ /* 0x000fc8000fffe13f */
[----:B------:R-:W-:Y:S02]  /*0220*/  USHF.L.U32 UR5, UR4, 0xb, URZ ;  /* 0x0000000b04057899 */ /* 0x000fe4000800063f */
[----:B------:R-:W-:Y:S01]  /*0230*/  USHF.L.U32 UR4, UR4, 0x1, URZ ;  /* 0x0000000104047899 */ /* 0x000fe2000800063f */
[----:B------:R-:W0:Y:S11]  /*0240*/  FENCE.VIEW.ASYNC.S ;  /* 0x00000000000073c6 */ /* 0x000e360000000000 */
[----:B0-----:R0:W1:Y:S01]  /*0250*/  SYNCS.EXCH.64 URZ, [UR8], UR4 ;  /* 0x00000004083f75b2 */ /* 0x0010620008000100 */
[----:B------:R0:W2:Y:S01]  /*0260*/  SYNCS.EXCH.64 URZ, [UR8+0xe0], UR6 ;  /* 0x0000e006083f75b2 */ /* 0x0000a20008000100 */
[----:B------:R0:W3:Y:S01]  /*0270*/  SYNCS.EXCH.64 URZ, [UR8+0x8], UR4 ;  /* 0x00000804083f75b2 */ /* 0x0000e20008000100 */
[----:B------:R0:W4:Y:S01]  /*0280*/  SYNCS.EXCH.64 URZ, [UR8+0xe8], UR6 ;  /* 0x0000e806083f75b2 */ /* 0x0001220008000100 */
[----:B------:R0:W0:Y:S01]  /*0290*/  SYNCS.EXCH.64 URZ, [UR8+0x10], UR4 ;  /* 0x00001004083f75b2 */ /* 0x0000220008000100 */
        /* <DEDUP_REMOVED lines=51> */
[----:B-1234-:R-:W-:Y:S01]  /*05d0*/  NOP ;  /* 0x0000000000007918 */ /* 0x01efe20000000000 */
.L_x_3:
[----:B0-----:R-:W-:Y:S05]  /*05e0*/  BSYNC B0 ;  /* 0x0000000000007941 */ /* 0x001fea0003800000 */
.L_x_2:
[----:B------:R-:W0:Y:S01]  /*05f0*/  SHFL.IDX PT, R2, R2, RZ, 0x1f ;  /* 0x00001fff02027589 */ /* 0x000e2200000e0000 */
[----:B------:R-:W1:Y:S01]  /*0600*/  LDC R3, c[0x0][0x65c] ;  /* 0x00019700ff037b82 */ /* 0x000e620000000800 */
[----:B------:R-:W-:Y:S02]  /*0610*/  ELECT P0, URZ, PT ;  /* 0x00000000003f782f */ /* 0x000fe40003800000 */
[----:B------:R-:W-:Y:S01]  /*0620*/  SHF.R.S32.HI R4, RZ, 0x1f, R5 ;  /* 0x0000001fff047819 */ /* 0x000fe20000011405 */
[----:B------:R-:W2:Y:S01]  /*0630*/  S2R R10, SR_CTAID.Y ;  /* 0x00000000000a7919 */ /* 0x000ea20000002600 */
[----:B------:R-:W-:Y:S01]  /*0640*/  UMOV UR4, 0x20 ;  /* 0x0000002000047882 */ /* 0x000fe20000000000 */
[C---:B------:R-:W-:Y:S01]  /*0650*/  ISETP.NE.AND P3, PT, R6.reuse, RZ, PT ;  /* 0x000000ff0600720c */ /* 0x040fe20003f65270 */
[----:B------:R-:W-:Y:S01]  /*0660*/  VIADD R11, R6, 0xffffffff ;  /* 0xffffffff060b7836 */ /* 0x000fe20000000000 */
[----:B------:R-:W3:Y:S01]  /*0670*/  S2R R8, SR_CTAID.X ;  /* 0x0000000000087919 */ /* 0x000ee20000002500 */
[----:B------:R-:W-:Y:S01]  /*0680*/  LEA.HI R4, R4, R5, RZ, 0x2 ;  /* 0x0000000504047211 */ /* 0x000fe200078f10ff */
[----:B------:R-:W-:Y:S01]  /*0690*/  NOP ;  /* 0x0000000000007918 */ /* 0x000fe20000000000 */
[----:B------:R-:W-:Y:S01]  /*06a0*/  NOP ;  /* 0x0000000000007918 */ /* 0x000fe20000000000 */
[----:B------:R-:W-:-:S02]  /*06b0*/  ISETP.GE.U32.AND P1, PT, R11, 0x2, PT ;  /* 0x000000020b00780c */ /* 0x000fc40003f26070 */
[----:B------:R-:W-:-:S05]  /*06c0*/  LOP3.LUT R4, R4, 0xfffffffc, RZ, 0xc0, !PT ;  /* 0xfffffffc04047812 */ /* 0x000fca00078ec0ff */
[----:B------:R-:W-:Y:S01]  /*06d0*/  IMAD.IADD R5, R5, 0x1, -R4 ;  /* 0x0000000105057824 */ /* 0x000fe200078e0a04 */
[----:B0-----:R-:W-:Y:S02]  /*06e0*/  ISETP.NE.OR P0, PT, R2, RZ, !P0 ;  /* 0x000000ff0200720c */ /* 0x001fe40004705670 */
[----:B-1----:R-:W-:-:S11]  /*06f0*/  ISETP.NE.AND P2, PT, R3, 0x1, PT ;  /* 0x000000010300780c */ /* 0x002fd60003f45270 */
[----:B------:R-:W-:Y:S01]  /*0700*/  VOTEU.ALL UP0, P0 ;  /* 0x00000000003f7886 */ /* 0x000fe20000000000 */
[----:B------:R-:W-:Y:S01]  /*0710*/  VOTEU.ALL UP1, P0 ;  /* 0x00000000003f7886 */ /* 0x000fe20000020000 */
[----:B------:R-:W3:Y:S01]  /*0720*/  @P2 LDC R9, c[0x0][0x10] ;  /* 0x00000400ff092b82 */ /* 0x000ee20000000800 */
[----:B--2---:R-:W-:Y:S02]  /*0730*/  @P2 IMAD.MOV.U32 R2, RZ, RZ, R10 ;  /* 0x000000ffff022224 */ /* 0x004fe400078e000a */
[----:B------:R-:W-:Y:S01]  /*0740*/  @!UP0 UMOV UR6, 0x400 ;  /* 0x0000040000068882 */ /* 0x000fe20000000000 */
[----:B------:R-:W-:-:S04]  /*0750*/  @!UP0 UIADD3 UR4, -UR4, 0x100000, URZ ;  /* 0x0010000004048890 */ /* 0x000fc8000fffe13f */
[----:B------:R-:W-:Y:S02]  /*0760*/  @!UP0 USHF.L.U32 UR5, UR4, 0xb, URZ ;  /* 0x0000000b04058899 */ /* 0x000fe4000800063f */
[----:B------:R-:W-:Y:S01]  /*0770*/  @!UP0 USHF.L.U32 UR4, UR4, 0x1, URZ ;  /* 0x0000000104048899 */ /* 0x000fe2000800063f */
[----:B------:R-:W-:Y:S02]  /*0780*/  @P2 IMAD.MOV.U32 R3, RZ, RZ, RZ ;  /* 0x000000ffff032224 */ /* 0x000fe400078e00ff */
[----:B------:R-:W-:Y:S01]  /*0790*/  @P2 IMAD.MOV.U32 R13, RZ, RZ, RZ ;  /* 0x000000ffff0d2224 */ /* 0x000fe200078e00ff */
[----:B------:R-:W0:Y:S08]  /*07a0*/  @!UP0 S2UR UR7, SR_CgaCtaId ;  /* 0x00000000000789c3 */ /* 0x000e300000008800 */
[----:B------:R-:W1:Y:S01]  /*07b0*/  @!P2 LDC R7, c[0x0][0xc] ;  /* 0x00000300ff07ab82 */ /* 0x000e620000000800 */
[----:B---3--:R-:W-:-:S04]  /*07c0*/  @P2 IMAD.WIDE.U32 R2, R8, R9, R2 ;  /* 0x0000000908022225 */ /* 0x008fc800078e0002 */
[----:B------:R-:W-:Y:S02]  /*07d0*/  IMAD.MOV.U32 R9, RZ, RZ, RZ ;  /* 0x000000ffff097224 */ /* 0x000fe400078e00ff */
[----:B------:R-:W-:Y:S01]  /*07e0*/  @P2 IMAD.IADD R3, R3, 0x1, R13 ;  /* 0x0000000103032824 */ /* 0x000fe200078e020d */
[----:B0-----:R-:W-:Y:S01]  /*07f0*/  @!UP0 ULEA UR6, UR7, UR6, 0x18 ;  /* 0x0000000607068291 */ /* 0x001fe2000f8ec03f */
[----:B------:R-:W-:Y:S01]  /*0800*/  VOTEU.ALL UP0, P0 ;  /* 0x00000000003f7886 */ /* 0x000fe20000000000 */
[----:B------:R-:W-:-:S04]  /*0810*/  ISETP.NE.AND P0, PT, R5, 0x3, PT ;  /* 0x000000030500780c */ /* 0x000fc80003f05270 */
[----:B------:R-:W-:-:S04]  /*0820*/  ISETP.EQ.OR P0, PT, R5, RZ, !P0 ;  /* 0x000000ff0500720c */ /* 0x000fc80004702670 */
[----:B------:R-:W-:Y:S01]  /*0830*/  ISETP.EQ.AND P0, PT, R6, RZ, P0 ;  /* 0x000000ff0600720c */ /* 0x000fe20000702270 */
[----:B------:R-:W0:Y:S02]  /*0840*/  FENCE.VIEW.ASYNC.S ;  /* 0x00000000000073c6 */ /* 0x000e240000000000 */
[----:B0-----:R0:W2:Y:S01]  /*0850*/  @!UP0 SYNCS.EXCH.64 URZ, [UR6+0x1d0], UR4 ;  /* 0x0001d004063f85b2 */ /* 0x0010a20008000100 */
[----:B-1----:R-:W-:Y:S01]  /*0860*/  @!P2 IMAD.WIDE.U32 R6, R7, R10, R8 ;  /* 0x0000000a0706a225 */ /* 0x002fe200078e0008 */
[----:B------:R-:W-:-:S03]  /*0870*/  SEL R4, RZ, 0x1, !P0 ;  /* 0x00000001ff047807 */ /* 0x000fc60004000000 */
[----:B------:R-:W-:Y:S02]  /*0880*/  @!P2 IMAD.MOV.U32 R2, RZ, RZ, R6 ;  /* 0x000000ffff02a224 */ /* 0x000fe400078e0006 */
[----:B------:R-:W-:Y:S01]  /*0890*/  @!P2 IMAD.MOV.U32 R3, RZ, RZ, R7 ;  /* 0x000000ffff03a224 */ /* 0x000fe200078e0007 */
[----:B------:R-:W-:Y:S01]  /*08a0*/  SEL R4, R4, 0x2, P1 ;  /* 0x0000000204047807 */ /* 0x000fe20000800000 */
[----:B------:R0:W2:Y:S01]  /*08b0*/  @!UP1 SYNCS.EXCH.64 URZ, [UR6+0x1d8], UR4 ;  /* 0x0001d804063f95b2 */ /* 0x0000a20008000100 */
[----:B------:R-:W-:Y:S01]  /*08c0*/  NOP ;  /* 0x0000000000007918 */ /* 0x000fe20000000000 */
[----:B--2---:R-:W-:Y:S06]  /*08d0*/  BAR.SYNC.DEFER_BLOCKING 0x0 ;  /* 0x0000000000007b1d */ /* 0x004fec0000010000 */
[----:B------:R-:W-:Y:S05]  /*08e0*/  @!P3 BRA `(.L_x_4) ;  /* 0x000000740034b947 */ /* 0x000fea0003800000 */
[----:B------:R-:W-:-:S13]  /*08f0*/  ISETP.GT.U32.AND P0, PT, R11, 0x1, PT ;  /* 0x000000010b00780c */ /* 0x000fda0003f04070 */
[----:B0-----:R-:W-:Y:S05]  /*0900*/  @P0 EXIT ;  /* 0x000000000000094d */ /* 0x001fea0003800000 */
[----:B------:R-:W-:Y:S01]  /*0910*/  ULDC.64 UR4, c[0x0][0x650] ;  /* 0x0001940000047ab9 */ /* 0x000fe20000000a00 */
[----:B------:R-:W-:Y:S01]  /*0920*/  PRMT R12, RZ, 0x7610, R12 ;  /* 0x00007610ff0c7816 */ /* 0x000fe2000000000c */
[----:B------:R-:W-:Y:S01]  /*0930*/  IMAD.MOV.U32 R6, RZ, RZ, -0x1 ;  /* 0xffffffffff067424 */ /* 0x000fe200078e00ff */
[----:B------:R-:W-:Y:S01]  /*0940*/  ISETP.GE.U32.AND P0, PT, R2, UR4, PT ;  /* 0x0000000402007c0c */ /* 0x000fe2000bf06070 */
[----:B------:R-:W-:Y:S02]  /*0950*/  IMAD.MOV.U32 R7, RZ, RZ, -0x1 ;  /* 0xffffffffff077424 */ /* 0x000fe400078e00ff */
[----:B------:R-:W-:Y:S01]  /*0960*/  IMAD.MOV.U32 R5, RZ, RZ, -0x1 ;  /* 0xffffffffff057424 */ /* 0x000fe200078e00ff */
[----:B------:R-:W-:-:S13]  /*0970*/  ISETP.GE.U32.AND.EX P0, PT, R3, UR5, PT, P0 ;  /* 0x0000000503007c0c */ /* 0x000fda000bf06100 */
[----:B------:R-:W-:Y:S05]  /*0980*/  @P0 BRA `(.L_x_5) ;  /* 0x00000004005c0947 */ /* 0x000fea0003800000 */
[----:B------:R-:W0:Y:S01]  /*0990*/  LDC.64 R16, c[0x0][0x628] ;  /* 0x00018a00ff107b82 */ /* 0x000e220000000a00 */
[----:B------:R-:W-:Y:S02]  /*09a0*/  IMAD.MOV.U32 R6, RZ, RZ, R2 ;  /* 0x000000ffff067224 */ /* 0x000fe400078e0002 */
[----:B------:R-:W-:-:S05]  /*09b0*/  IMAD.MOV.U32 R7, RZ, RZ, R3 ;  /* 0x000000ffff077224 */ /* 0x000fca00078e0003 */
[----:B------:R-:W1:Y:S08]  /*09c0*/  LDC R18, c[0x0][0x630] ;  /* 0x00018c00ff127b82 */ /* 0x000e700000000800 */
[----:B------:R-:W2:Y:S01]  /*09d0*/  LDC.64 R20, c[0x0][0x620] ;  /* 0x00018800ff147b82 */ /* 0x000ea20000000a00 */
[----:B0-----:R-:W-:-:S04]  /*09e0*/  ISETP.NE.U32.AND P0, PT, R16, RZ, PT ;  /* 0x000000ff1000720c */ /* 0x001fc80003f05070 */
[----:B------:R-:W-:-:S13]  /*09f0*/  ISETP.NE.AND.EX P0, PT, R17, RZ, PT, P0 ;  /* 0x000000ff1100720c */ /* 0x000fda0003f05300 */
[----:B-12---:R-:W-:Y:S05]  /*0a00*/  @!P0 BRA `(.L_x_6) ;  /* 0x0000000000288947 */ /* 0x006fea0003800000 */
[----:B------:R-:W0:Y:S02]  /*0a10*/  LDC R5, c[0x0][0x634] ;  /* 0x00018d00ff057b82 */ /* 0x000e240000000800 */
[----:B0-----:R-:W-:-:S05]  /*0a20*/  IADD3 R5, P0, R2, R5, RZ ;  /* 0x0000000502057210 */ /* 0x001fca0007f1e0ff */
[----:B------:R-:W-:-:S04]  /*0a30*/  IMAD.X R11, RZ, RZ, R3, P0 ;  /* 0x000000ffff0b7224 */ /* 0x000fc800000e0603 */
[----:B------:R-:W-:-:S04]  /*0a40*/  IMAD.WIDE.U32 R6, R11, R16, RZ ;  /* 0x000000100b067225 */ /* 0x000fc800078e00ff */
[----:B------:R-:W-:-:S04]  /*0a50*/  IMAD.WIDE.U32 R12, P0, R5, R17, R6 ;  /* 0x00000011050c7225 */ /* 0x000fc80007800006 */
[----:B------:R-:W-:-:S04]  /*0a60*/  IMAD.WIDE.U32 R6, R5, R16, RZ ;  /* 0x0000001005067225 */ /* 0x000fc800078e00ff */
[----:B------:R-:W-:Y:S01]  /*0a70*/  IMAD.X R15, RZ, RZ, RZ, P0 ;  /* 0x000000ffff0f7224 */ /* 0x000fe200000e06ff */
[----:B------:R-:W-:Y:S01]  /*0a80*/  IADD3 RZ, P0, R7, R12, RZ ;  /* 0x0000000c07ff7210 */ /* 0x000fe20007f1e0ff */
[----:B------:R-:W-:-:S04]  /*0a90*/  IMAD.MOV.U32 R14, RZ, RZ, R13 ;  /* 0x000000ffff0e7224 */ /* 0x000fc800078e000d */
[----:B------:R-:W-:-:S08]  /*0aa0*/  IMAD.WIDE.U32.X R6, R11, R17, R14, P0 ;  /* 0x000000110b067225 */ /* 0x000fd000000e040e */
.L_x_6:
[--C-:B------:R-:W-:Y:S01]  /*0ab0*/  SHF.R.U64 R26, R6, R18, R7.reuse ;  /* 0x00000012061a7219 */ /* 0x100fe20000001207 */
[----:B------:R-:W0:Y:S01]  /*0ac0*/  LDC.64 R22, c[0x0][0x640] ;  /* 0x00019000ff167b82 */ /* 0x000e220000000a00 */
[----:B------:R-:W-:Y:S01]  /*0ad0*/  I2FP.F32.U32 R5, R8 ;  /* 0x0000000800057245 */ /* 0x000fe20000201000 */
[----:B------:R-:W-:Y:S01]  /*0ae0*/  ULDC UR4, c[0x0][0x150] ;  /* 0x0000540000047ab9 */ /* 0x000fe20000000800 */
[----:B------:R-:W-:Y:S02]  /*0af0*/  SHF.R.U32.HI R6, RZ, R18, R7 ;  /* 0x00000012ff067219 */ /* 0x000fe40000011607 */
[----:B------:R-:W-:Y:S01]  /*0b00*/  IADD3 R11, P0, RZ, -R26, RZ ;  /* 0x8000001aff0b7210 */ /* 0x000fe20007f1e0ff */
[----:B------:R-:W-:Y:S01]  /*0b10*/  FMUL R5, R5, UR4 ;  /* 0x0000000405057c20 */ /* 0x000fe20008400000 */
[----:B------:R-:W-:Y:S01]  /*0b20*/  ULDC UR4, c[0x0][0x154] ;  /* 0x0000550000047ab9 */ /* 0x000fe20000000800 */
[----:B------:R-:W1:Y:S02]  /*0b30*/  LDC R14, c[0x0][0x618] ;  /* 0x00018600ff0e7b82 */ /* 0x000e640000000800 */
[----:B------:R-:W-:-:S02]  /*0b40*/  IMAD.X R13, RZ, RZ, ~R6, P0 ;  /* 0x000000ffff0d7224 */ /* 0x000fc400000e0e06 */
[----:B------:R-:W2:Y:S01]  /*0b50*/  F2I.U32.TRUNC.NTZ R5, R5 ;  /* 0x0000000500057305 */ /* 0x000ea2000020f000 */
[----:B------:R-:W-:-:S03]  /*0b60*/  IMAD.WIDE.U32 R6, R11, R20, R2 ;  /* 0x000000140b067225 */ /* 0x000fc600078e0002 */
[----:B------:R-:W3:Y:S01]  /*0b70*/  LDC R9, c[0x0][0x144] ;  /* 0x00005100ff097b82 */ /* 0x000ee20000000800 */
[----:B------:R-:W-:-:S04]  /*0b80*/  IMAD R12, R13, R20, RZ ;  /* 0x000000140d0c7224 */ /* 0x000fc800078e02ff */
[----:B------:R-:W-:Y:S02]  /*0b90*/  IMAD R11, R11, R21, R12 ;  /* 0x000000150b0b7224 */ /* 0x000fe400078e020c */
[----:B------:R-:W-:Y:S01]  /*0ba0*/  IMAD.MOV.U32 R12, RZ, RZ, 0x1 ;  /* 0x00000001ff0c7424 */ /* 0x000fe200078e00ff */
[----:B------:R-:W4:Y:S01]  /*0bb0*/  LDC R18, c[0x0][0x608] ;  /* 0x00018200ff127b82 */ /* 0x000f220000000800 */
[----:B------:R-:W-:Y:S01]  /*0bc0*/  IMAD.IADD R11, R7, 0x1, R11 ;  /* 0x00000001070b7824 */ /* 0x000fe200078e020b */
[----:B0-----:R-:W-:Y:S01]  /*0bd0*/  ISETP.NE.U32.AND P0, PT, R22, RZ, PT ;  /* 0x000000ff1600720c */ /* 0x001fe20003f05070 */
[----:B--2---:R-:W-:-:S03]  /*0be0*/  IMAD.MOV R7, RZ, RZ, -R5 ;  /* 0x000000ffff077224 */ /* 0x004fc600078e0a05 */
[----:B------:R-:W-:Y:S02]  /*0bf0*/  ISETP.NE.AND.EX P0, PT, R23, RZ, PT, P0 ;  /* 0x000000ff1700720c */ /* 0x000fe40003f05300 */
[----:B------:R-:W0:Y:S01]  /*0c00*/  LDC R13, c[0x0][0x658] ;  /* 0x00019600ff0d7b82 */ /* 0x000e220000000800 */
[--C-:B-1----:R-:W-:Y:S02]  /*0c10*/  SHF.R.U64 R16, R6, R14, R11.reuse ;  /* 0x0000000e06107219 */ /* 0x102fe4000000120b */
[----:B------:R-:W-:Y:S02]  /*0c20*/  I2FP.F32.U32 R6, R10 ;  /* 0x0000000a00067245 */ /* 0x000fe40000201000 */
[----:B------:R-:W-:-:S03]  /*0c30*/  SHF.R.U32.HI R11, RZ, R14, R11 ;  /* 0x0000000eff0b7219 */ /* 0x000fc6000001160b */
[----:B------:R-:W1:Y:S01]  /*0c40*/  LDC R17, c[0x0][0x148] ;  /* 0x00005200ff117b82 */ /* 0x000e620000000800 */
[----:B---3--:R-:W-:Y:S02]  /*0c50*/  IMAD R5, R9, R7, R8 ;  /* 0x0000000709057224 */ /* 0x008fe400078e0208 */
[----:B------:R-:W-:Y:S01]  /*0c60*/  FMUL R7, R6, UR4 ;  /* 0x0000000406077c20 */ /* 0x000fe20008400000 */
[----:B------:R-:W-:-:S03]  /*0c70*/  IMAD.MOV.U32 R6, RZ, RZ, -0x1 ;  /* 0xffffffffff067424 */ /* 0x000fc600078e00ff */
[----:B------:R2:W3:Y:S01]  /*0c80*/  F2I.U32.TRUNC.NTZ R15, R7 ;  /* 0x00000007000f7305 */ /* 0x0004e2000020f000 */
[----:B------:R-:W1:Y:S01]  /*0c90*/  LDC R21, c[0x0][0x600] ;  /* 0x00018000ff157b82 */ /* 0x000e620000000800 */
[-CC-:B----4-:R-:W-:Y:S02]  /*0ca0*/  SHF.R.U64 R27, R16, R18.reuse, R11.reuse ;  /* 0x00000012101b7219 */ /* 0x190fe4000000120b */
[----:B------:R-:W-:-:S05]  /*0cb0*/  SHF.R.U32.HI R8, RZ, R18, R11 ;  /* 0x00000012ff087219 */ /* 0x000fca000001160b */
[----:B------:R-:W4:Y:S01]  /*0cc0*/  LDC R20, c[0x0][0x648] ;  /* 0x00019200ff147b82 */ /* 0x000f220000000800 */
[-CC-:B0-----:R-:W-:Y:S02]  /*0cd0*/  SHF.R.U64 R18, R27, R13.reuse, R8.reuse ;  /* 0x0000000d1b127219 */ /* 0x181fe40000001208 */
[-C--:B------:R-:W-:Y:S02]  /*0ce0*/  SHF.L.U32 R6, R6, R13.reuse, RZ ;  /* 0x0000000d06067219 */ /* 0x080fe400000006ff */
[-C--:B------:R-:W-:Y:S02]  /*0cf0*/  SHF.R.U32.HI R8, RZ, R13.reuse, R8 ;  /* 0x0000000dff087219 */ /* 0x080fe40000011608 */
[----:B------:R-:W-:Y:S01]  /*0d00*/  LOP3.LUT R14, RZ, R6, RZ, 0x33, !PT ;  /* 0x00000006ff0e7212 */ /* 0x000fe200078e33ff */
[----:B------:R-:W0:Y:S01]  /*0d10*/  LDC R25, c[0x0][0x638] ;  /* 0x00018e00ff197b82 */ /* 0x000e220000000800 */
[----:B------:R-:W-:Y:S01]  /*0d20*/  SHF.L.U32 R11, R12, R13, RZ ;  /* 0x0000000d0c0b7219 */ /* 0x000fe200000006ff */
[----:B------:R-:W-:-:S02]  /*0d30*/  IMAD.MOV.U32 R6, RZ, RZ, R18 ;  /* 0x000000ffff067224 */ /* 0x000fc400078e0012 */
[----:B--2---:R-:W-:-:S04]  /*0d40*/  IMAD.MOV.U32 R7, RZ, RZ, R8 ;  /* 0x000000ffff077224 */ /* 0x004fc800078e0008 */
[----:B------:R-:W2:Y:S01]  /*0d50*/  LDC R24, c[0x0][0x610] ;  /* 0x00018400ff187b82 */ /* 0x000ea20000000800 */
[----:B---3--:R-:W-:Y:S05]  /*0d60*/  @!P0 BRA `(.L_x_7) ;  /* 0x0000000000288947 */ /* 0x008fea0003800000 */
[----:B------:R-:W3:Y:S02]  /*0d70*/  LDC R13, c[0x0][0x64c] ;  /* 0x00019300ff0d7b82 */ /* 0x000ee40000000800 */
[----:B---3--:R-:W-:-:S05]  /*0d80*/  IADD3 R13, P0, R18, R13, RZ ;  /* 0x0000000d120d7210 */ /* 0x008fca0007f1e0ff */
        /* <DEDUP_REMOVED lines=8> */
.L_x_7:
[----:B----4-:R-:W-:Y:S01]  /*0e10*/  SHF.R.U64 R6, R6, R20, R7 ;  /* 0x0000001406067219 */ /* 0x010fe20000001207 */
[----:B-1----:R-:W-:Y:S01]  /*0e20*/  VIADD R7, R21, 0xffffffff ;  /* 0xffffffff15077836 */ /* 0x002fe20000000000 */
[----:B------:R-:W-:Y:S01]  /*0e30*/  LOP3.LUT R14, R27, R14, RZ, 0xc0, !PT ;  /* 0x0000000e1b0e7212 */ /* 0x000fe200078ec0ff */
[----:B------:R-:W-:Y:S02]  /*0e40*/  IMAD.MOV R15, RZ, RZ, -R15 ;  /* 0x000000ffff0f7224 */ /* 0x000fe400078e0a0f */
[----:B------:R-:W-:Y:S01]  /*0e50*/  IMAD.MOV R8, RZ, RZ, -R6 ;  /* 0x000000ffff087224 */ /* 0x000fe200078e0a06 */
[----:B------:R-:W-:Y:S01]  /*0e60*/  LOP3.LUT R7, R16, R7, RZ, 0xc0, !PT ;  /* 0x0000000710077212 */ /* 0x000fe200078ec0ff */
[----:B------:R-:W-:Y:S02]  /*0e70*/  IMAD R14, R11, R6, R14 ;  /* 0x000000060b0e7224 */ /* 0x000fe400078e020e */
[----:B------:R-:W-:Y:S02]  /*0e80*/  @P2 IMAD R5, R17, R15, R10 ;  /* 0x0000000f11052224 */ /* 0x000fe400078e020a */
[----:B0-----:R-:W-:-:S02]  /*0e90*/  IMAD R6, R8, R25, R18 ;  /* 0x0000001908067224 */ /* 0x001fc400078e0212 */
[----:B--2---:R-:W-:Y:S02]  /*0ea0*/  IMAD R5, R14, R24, R5 ;  /* 0x000000180e057224 */ /* 0x004fe400078e0205 */
[----:B------:R-:W-:Y:S02]  /*0eb0*/  IMAD R6, R6, R21, R7 ;  /* 0x0000001506067224 */ /* 0x000fe400078e0207 */
[----:B------:R-:W-:-:S03]  /*0ec0*/  IMAD.MOV.U32 R12, RZ, RZ, 0x1 ;  /* 0x00000001ff0c7424 */ /* 0x000fc600078e00ff */
[----:B------:R-:W-:Y:S02]  /*0ed0*/  SEL R7, R6, R5, !P2 ;  /* 0x0000000506077207 */ /* 0x000fe40005000000 */
[----:B------:R-:W-:Y:S01]  /*0ee0*/  SEL R6, R5, R6, !P2 ;  /* 0x0000000605067207 */ /* 0x000fe20005000000 */
[----:B------:R-:W-:-:S07]  /*0ef0*/  IMAD.MOV.U32 R5, RZ, RZ, R26 ;  /* 0x000000ffff057224 */ /* 0x000fce00078e001a */
.L_x_5:
[----:B------:R-:W-:-:S08]  /*0f00*/  NOP ;  /* 0x0000000000007918 */ /* 0x000fd00000000000 */
[----:B------:R-:W0:Y:S02]  /*0f10*/  USETMAXREG.TRY_ALLOC.CTAPOOL UP0, 0xe8 ;  /* 0x000000e8000079c8 */ /* 0x000e240008000600 */
[----:B0-----:R-:W-:-:S13]  /*0f20*/  PLOP3.LUT P0, PT, PT, PT, UP0, 0x80, 0x0 ;  /* 0x000000000000781c */ /* 0x001fda0003f0f008 */
[----:B------:R-:W-:Y:S05]  /*0f30*/  @!P0 BRA `(.L_x_5) ;  /* 0xfffffffc00f08947 */ /* 0x000fea000383ffff */
[----:B------:R-:W-:Y:S01]  /*0f40*/  ULDC.64 UR4, c[0x0][0x598] ;  /* 0x0001660000047ab9 */ /* 0x000fe20000000a00 */
[----:B------:R-:W-:Y:S01]  /*0f50*/  ULDC.64 UR18, c[0x0][0x208] ;  /* 0x0000820000127ab9 */ /* 0x000fe20000000a00 */
[----:B------:R-:W-:-:S04]  /*0f60*/  ISETP.NE.U32.AND P0, PT, RZ, UR4, PT ;  /* 0x00000004ff007c0c */ /* 0x000fc8000bf05070 */
[----:B------:R-:W-:-:S13]  /*0f70*/  ISETP.NE.AND.EX P0, PT, RZ, UR5, PT, P0 ;  /* 0x00000005ff007c0c */ /* 0x000fda000bf05300 */
[----:B------:R-:W-:Y:S05]  /*0f80*/  @!P0 BRA `(.L_x_8) ;  /* 0x00000000001c8947 */ /* 0x000fea0003800000 */
[----:B------:R-:W0:Y:S02]  /*0f90*/  LDC.64 R8, c[0x0][0x598] ;  /* 0x00016600ff087b82 */ /* 0x000e240000000a00 */
[----:B0-----:R-:W2:Y:S02]  /*0fa0*/  LDG.E.64 R8, desc[UR18][R8.64] ;  /* 0x0000001208087981 */ /* 0x001ea4000c1e1b00 */
[----:B--2---:R-:W-:-:S04]  /*0fb0*/  ISETP.NE.U32.AND P0, PT, R8, RZ, PT ;  /* 0x000000ff0800720c */ /* 0x004fc80003f05070 */
[----:B------:R-:W-:-:S13]  /*0fc0*/  ISETP.NE.AND.EX P0, PT, R9, RZ, PT, P0 ;  /* 0x000000ff0900720c */ /* 0x000fda0003f05300 */
[----:B------:R-:W-:Y:S05]  /*0fd0*/  @!P0 BRA `(.L_x_8) ;  /* 0x0000000000088947 */ /* 0x000fea0003800000 */
[----:B------:R0:W5:Y:S01]  /*0fe0*/  LD.E R8, desc[UR18][R8.64] ;  /* 0x0000001208087980 */ /* 0x000162000c101900 */
[----:B------:R-:W-:Y:S05]  /*0ff0*/  BRA `(.L_x_9) ;  /* 0x0000000000207947 */ /* 0x000fea0003800000 */
.L_x_8:
[----:B------:R-:W-:Y:S02]  /*1000*/  ULDC.64 UR4, c[0x0][0x588] ;  /* 0x0001620000047ab9 */ /* 0x000fe40000000a00 */
[----:B------:R-:W-:-:S04]  /*1010*/  ISETP.NE.U32.AND P0, PT, RZ, UR4, PT ;  /* 0x00000004ff007c0c */ /* 0x000fc8000bf05070 */
[----:B------:R-:W-:-:S13]  /*1020*/  ISETP.NE.AND.EX P0, PT, RZ, UR5, PT, P0 ;  /* 0x00000005ff007c0c */ /* 0x000fda000bf05300 */
[----:B------:R-:W-:Y:S05]  /*1030*/  @!P0 BRA `(.L_x_10) ;  /* 0x00000000000c8947 */ /* 0x000fea0003800000 */
[----:B------:R-:W0:Y:S02]  /*1040*/  LDC.64 R8, c[0x0][0x588] ;  /* 0x00016200ff087b82 */ /* 0x000e240000000a00 */
[----:B0-----:R1:W5:Y:S01]  /*1050*/  LDG.E R8, desc[UR18][R8.64] ;  /* 0x0000001208087981 */ /* 0x001362000c1e1900 */
[----:B------:R-:W-:Y:S05]  /*1060*/  BRA `(.L_x_9) ;  /* 0x0000000000047947 */ /* 0x000fea0003800000 */
.L_x_10:
[----:B------:R-:W2:Y:S02]  /*1070*/  LDC R8, c[0x0][0x580] ;  /* 0x00016000ff087b82 */ /* 0x000ea40000000800 */
.L_x_9:
[----:B------:R-:W-:Y:S02]  /*1080*/  ULDC.64 UR4, c[0x0][0x5a0] ;  /* 0x0001680000047ab9 */ /* 0x000fe40000000a00 */
[----:B------:R-:W-:-:S04]  /*1090*/  ISETP.NE.U32.AND P0, PT, RZ, UR4, PT ;  /* 0x00000004ff007c0c */ /* 0x000fc8000bf05070 */
[----:B------:R-:W-:-:S13]  /*10a0*/  ISETP.NE.AND.EX P0, PT, RZ, UR5, PT, P0 ;  /* 0x00000005ff007c0c */ /* 0x000fda000bf05300 */
[----:B------:R-:W-:Y:S05]  /*10b0*/  @!P0 BRA `(.L_x_11) ;  /* 0x00000000001c8947 */ /* 0x000fea0003800000 */
[----:B------:R-:W3:Y:S02]  /*10c0*/  LDC.64 R10, c[0x0][0x5a0] ;  /* 0x00016800ff0a7b82 */ /* 0x000ee40000000a00 */
[----:B---3--:R-:W3:Y:S02]  /*10d0*/  LDG.E.64 R10, desc[UR18][R10.64] ;  /* 0x000000120a0a7981 */ /* 0x008ee4000c1e1b00 */
[----:B---3--:R-:W-:-:S04]  /*10e0*/  ISETP.NE.U32.AND P0, PT, R10, RZ, PT ;  /* 0x000000ff0a00720c */ /* 0x008fc80003f05070 */
[----:B------:R-:W-:-:S13]  /*10f0*/  ISETP.NE.AND.EX P0, PT, R11, RZ, PT, P0 ;  /* 0x000000ff0b00720c */ /* 0x000fda0003f05300 */
[----:B------:R-:W-:Y:S05]  /*1100*/  @!P0 BRA `(.L_x_11) ;  /* 0x0000000000088947 */ /* 0x000fea0003800000 */
[----:B01----:R0:W5:Y:S01]  /*1110*/  LD.E R9, desc[UR18][R10.64] ;  /* 0x000000120a097980 */ /* 0x003162000c101900 */
[----:B------:R-:W-:Y:S05]  /*1120*/  BRA `(.L_x_12) ;  /* 0x0000000000207947 */ /* 0x000fea0003800000 */
.L_x_11:
[----:B------:R-:W-:Y:S02]  /*1130*/  ULDC.64 UR4, c[0x0][0x590] ;  /* 0x0001640000047ab9 */ /* 0x000fe40000000a00 */
[----:B------:R-:W-:-:S04]  /*1140*/  ISETP.NE.U32.AND P0, PT, RZ, UR4, PT ;  /* 0x00000004ff007c0c */ /* 0x000fc8000bf05070 */
[----:B------:R-:W-:-:S13]  /*1150*/  ISETP.NE.AND.EX P0, PT, RZ, UR5, PT, P0 ;  /* 0x00000005ff007c0c */ /* 0x000fda000bf05300 */
[----:B------:R-:W-:Y:S05]  /*1160*/  @!P0 BRA `(.L_x_13) ;  /* 0x00000000000c8947 */ /* 0x000fea0003800000 */
[----:B------:R-:W0:Y:S02]  /*1170*/  LDC.64 R10, c[0x0][0x590] ;  /* 0x00016400ff0a7b82 */ /* 0x000e240000000a00 */
[----:B01----:R1:W5:Y:S01]  /*1180*/  LDG.E R9, desc[UR18][R10.64] ;  /* 0x000000120a097981 */ /* 0x003362000c1e1900 */
[----:B------:R-:W-:Y:S05]  /*1190*/  BRA `(.L_x_12) ;  /* 0x0000000000047947 */ /* 0x000fea0003800000 */
.L_x_13:
[----:B01----:R-:W3:Y:S02]  /*11a0*/  LDC R9, c[0x0][0x584] ;  /* 0x00016100ff097b82 */ /* 0x003ee40000000800 */
.L_x_12:
[----:B------:R-:W-:-:S13]  /*11b0*/  LOP3.LUT P0, RZ, R12, 0xff, RZ, 0xc0, !PT ;  /* 0x000000ff0cff7812 */ /* 0x000fda000780c0ff */
[----:B------:R-:W-:Y:S05]  /*11c0*/  @!P0 EXIT ;  /* 0x000000000000894d */ /* 0x000fea0003800000 */
[----:B------:R-:W-:Y:S01]  /*11d0*/  ULDC UR4, c[0x0][0x28c] ;  /* 0x0000a30000047ab9 */ /* 0x000fe20000000800 */
[----:B------:R-:W-:Y:S01]  /*11e0*/  LOP3.LUT R138, R4, 0x1, RZ, 0xfc, !PT ;  /* 0x00000001048a7812 */ /* 0x000fe200078efcff */
[----:B------:R-:W-:-:S04]  /*11f0*/  UIADD3 UR4, UR4, 0x1f, URZ ;  /* 0x0000001f04047890 */ /* 0x000fc8000fffe03f */
[----:B------:R-:W-:-:S04]  /*1200*/  USHF.R.S32.HI UR5, URZ, 0x1f, UR4 ;  /* 0x0000001f3f057899 */ /* 0x000fc80008011404 */
[----:B------:R-:W-:-:S03]  /*1210*/  ULEA.HI UR5, UR5, UR4, URZ, 0x5 ;  /* 0x0000000405057291 */ /* 0x000fc6000f8f283f */
[----:B------:R-:W-:Y:S01]  /*1220*/  UMOV UR4, URZ ;  /* 0x0000003f00047c82 */ /* 0x000fe20008000000 */
[----:B------:R-:W-:-:S03]  /*1230*/  USHF.R.S32.HI UR9, URZ, 0x5, UR5 ;  /* 0x000000053f097899 */ /* 0x000fc60008011405 */
[----:B------:R-:W-:-:S09]  /*1240*/  UMOV UR5, URZ ;  /* 0x0000003f00057c82 */ /* 0x000fd20008000000 */
.L_x_166:
[----:B01----:R-:W-:Y:S01]  /*1250*/  LOP3.LUT R10, R0, 0x80, RZ, 0xc0, !PT ;  /* 0x00000080000a7812 */ /* 0x003fe200078ec0ff */
[----:B------:R-:W0:Y:S01]  /*1260*/  S2UR UR13, SR_CgaCtaId ;  /* 0x00000000000d79c3 */ /* 0x000e220000008800 */
[----:B------:R-:W-:Y:S01]  /*1270*/  UMOV UR12, 0x400 ;  /* 0x00000400000c7882 */ /* 0x000fe20000000000 */
[----:B------:R-:W-:Y:S01]  /*1280*/  UMOV UR6, URZ ;  /* 0x0000003f00067c82 */ /* 0x000fe20008000000 */
[----:B------:R-:W-:Y:S01]  /*1290*/  SHF.R.U32.HI R10, RZ, 0x7, R10 ;  /* 0x00000007ff0a7819 */ /* 0x000fe2000001160a */
[----:B------:R-:W-:Y:S01]  /*12a0*/  UMOV UR7, URZ ;  /* 0x0000003f00077c82 */ /* 0x000fe20008000000 */
[----:B------:R-:W-:Y:S01]  /*12b0*/  UMOV UR16, UR5 ;  /* 0x0000000500107c82 */ /* 0x000fe20008000000 */
[----:B------:R-:W-:Y:S02]  /*12c0*/  CS2R R14, SRZ ;  /* 0x00000000000e7805 */ /* 0x000fe4000001ff00 */
[----:B------:R-:W-:Y:S01]  /*12d0*/  CS2R R12, SRZ ;  /* 0x00000000000c7805 */ /* 0x000fe2000001ff00 */
[----:B------:R-:W1:Y:S01]  /*12e0*/  LDC R11, c[0x0][0x28c] ;  /* 0x0000a300ff0b7b82 */ /* 0x000e620000000800 */
[----:B------:R-:W4:Y:S01]  /*12f0*/  SHFL.IDX PT, R10, R10, RZ, 0x1f ;  /* 0x00001fff0a0a7589 */ /* 0x000f2200000e0000 */
[----:B------:R-:W-:-:S02]  /*1300*/  CS2R R16, SRZ ;  /* 0x0000000000107805 */ /* 0x000fc4000001ff00 */
[----:B------:R-:W-:Y:S02]  /*1310*/  CS2R R18, SRZ ;  /* 0x0000000000127805 */ /* 0x000fe4000001ff00 */
[----:B------:R-:W-:Y:S02]  /*1320*/  CS2R R20, SRZ ;  /* 0x0000000000147805 */ /* 0x000fe4000001ff00 */
[----:B------:R-:W-:Y:S02]  /*1330*/  CS2R R22, SRZ ;  /* 0x0000000000167805 */ /* 0x000fe4000001ff00 */
[----:B------:R-:W-:Y:S02]  /*1340*/  CS2R R88, SRZ ;  /* 0x0000000000587805 */ /* 0x000fe4000001ff00 */
[----:B------:R-:W-:Y:S02]  /*1350*/  CS2R R90, SRZ ;  /* 0x00000000005a7805 */ /* 0x000fe4000001ff00 */
        /* <DEDUP_REMOVED lines=16> */
[----:B-1----:R-:W-:Y:S02]  /*1460*/  ISETP.GE.AND P0, PT, R11, 0x1, PT ;  /* 0x000000010b00780c */ /* 0x002fe40003f06270 */
[----:B------:R-:W-:Y:S02]  /*1470*/  CS2R R124, SRZ ;  /* 0x00000000007c7805 */ /* 0x000fe4000001ff00 */
[----:B----4-:R-:W-:-:S02]  /*1480*/  R2UR UR8, R10 ;  /* 0x000000000a0872ca */ /* 0x010fc400000e0000 */
[----:B------:R-:W-:Y:S02]  /*1490*/  CS2R R126, SRZ ;  /* 0x00000000007e7805 */ /* 0x000fe4000001ff00 */
[----:B------:R-:W-:Y:S02]  /*14a0*/  CS2R R128, SRZ ;  /* 0x0000000000807805 */ /* 0x000fe4000001ff00 */
[----:B------:R-:W-:Y:S02]  /*14b0*/  CS2R R130, SRZ ;  /* 0x0000000000827805 */ /* 0x000fe4000001ff00 */
[----:B------:R-:W-:Y:S02]  /*14c0*/  CS2R R132, SRZ ;  /* 0x0000000000847805 */ /* 0x000fe4000001ff00 */
[----:B------:R-:W-:Y:S02]  /*14d0*/  CS2R R134, SRZ ;  /* 0x0000000000867805 */ /* 0x000fe4000001ff00 */
[----:B------:R-:W-:Y:S01]  /*14e0*/  CS2R R136, SRZ ;  /* 0x0000000000887805 */ /* 0x000fe2000001ff00 */
[----:B------:R-:W-:Y:S01]  /*14f0*/  IMAD.MOV.U32 R139, RZ, RZ, RZ ;  /* 0x000000ffff8b7224 */ /* 0x000fe200078e00ff */
[----:B------:R-:W-:Y:S01]  /*1500*/  CS2R R24, SRZ ;  /* 0x0000000000187805 */ /* 0x000fe2000001ff00 */
[----:B------:R-:W-:Y:S01]  /*1510*/  IMAD.MOV.U32 R141, RZ, RZ, RZ ;  /* 0x000000ffff8d7224 */ /* 0x000fe200078e00ff */
[----:B---3--:R-:W-:Y:S01]  /*1520*/  CS2R R26, SRZ ;  /* 0x00000000001a7805 */ /* 0x008fe2000001ff00 */
[----:B------:R-:W-:Y:S01]  /*1530*/  IMAD.U32 R142, RZ, RZ, UR4 ;  /* 0x00000004ff8e7e24 */ /* 0x000fe2000f8e00ff */
[----:B------:R-:W-:Y:S01]  /*1540*/  CS2R R28, SRZ ;  /* 0x00000000001c7805 */ /* 0x000fe2000001ff00 */
[----:B------:R-:W-:Y:S01]  /*1550*/  ULEA.HI UR10, UR8, UR8, URZ, 0x1 ;  /* 0x00000008080a7291 */ /* 0x000fe2000f8f083f */
[----:B------:R-:W-:-:S02]  /*1560*/  CS2R R30, SRZ ;  /* 0x00000000001e7805 */ /* 0x000fc4000001ff00 */
[----:B------:R-:W-:Y:S02]  /*1570*/  CS2R R32, SRZ ;  /* 0x0000000000207805 */ /* 0x000fe4000001ff00 */
[----:B------:R-:W-:Y:S01]  /*1580*/  CS2R R34, SRZ ;  /* 0x0000000000227805 */ /* 0x000fe2000001ff00 */
[----:B------:R-:W-:Y:S01]  /*1590*/  ULOP3.LUT UR11, UR10, 0x1ffffe, URZ, 0xc0, !UPT ;  /* 0x001ffffe0a0b7892 */ /* 0x000fe2000f8ec03f */
[----:B------:R-:W-:Y:S01]  /*15a0*/  CS2R R36, SRZ ;  /* 0x0000000000247805 */ /* 0x000fe2000001ff00 */
[----:B0-----:R-:W-:Y:S01]  /*15b0*/  ULEA UR10, UR13, UR12, 0x18 ;  /* 0x0000000c0d0a7291 */ /* 0x001fe2000f8ec03f */
[----:B------:R-:W-:Y:S01]  /*15c0*/  CS2R R38, SRZ ;  /* 0x0000000000267805 */ /* 0x000fe2000001ff00 */
[----:B------:R-:W-:Y:S01]  /*15d0*/  UIADD3 UR11, UR8, -UR11, URZ ;  /* 0x8000000b080b7290 */ /* 0x000fe2000fffe03f */
[----:B------:R-:W-:Y:S02]  /*15e0*/  CS2R R40, SRZ ;  /* 0x0000000000287805 */ /* 0x000fe4000001ff00 */
[----:B------:R-:W-:Y:S01]  /*15f0*/  CS2R R42, SRZ ;  /* 0x00000000002a7805 */ /* 0x000fe2000001ff00 */
[----:B------:R-:W-:Y:S01]  /*1600*/  UMOV UR8, URZ ;  /* 0x0000003f00087c82 */ /* 0x000fe20008000000 */
[----:B------:R-:W-:Y:S01]  /*1610*/  ULEA UR11, UR11, UR10, 0xb ;  /* 0x0000000a0b0b7291 */ /* 0x000fe2000f8e583f */
[----:B------:R-:W-:-:S02]  /*1620*/  CS2R R44, SRZ ;  /* 0x00000000002c7805 */ /* 0x000fc4000001ff00 */
[----:B------:R-:W-:Y:S02]  /*1630*/  CS2R R46, SRZ ;  /* 0x00000000002e7805 */ /* 0x000fe4000001ff00 */
[----:B------:R-:W-:Y:S01]  /*1640*/  CS2R R48, SRZ ;  /* 0x0000000000307805 */ /* 0x000fe2000001ff00 */
[----:B------:R-:W-:Y:S01]  /*1650*/  UIADD3 UR11, UR11, 0x280, URZ ;  /* 0x000002800b0b7890 */ /* 0x000fe2000fffe03f */
[----:B------:R-:W-:Y:S02]  /*1660*/  CS2R R50, SRZ ;  /* 0x0000000000327805 */ /* 0x000fe4000001ff00 */
[----:B------:R-:W-:Y:S02]  /*1670*/  CS2R R52, SRZ ;  /* 0x0000000000347805 */ /* 0x000fe4000001ff00 */
[----:B------:R-:W-:Y:S01]  /*1680*/  CS2R R54, SRZ ;  /* 0x0000000000367805 */ /* 0x000fe2000001ff00 */
[----:B------:R-:W-:Y:S01]  /*1690*/  USHF.R.U32.HI UR11, URZ, 0x4, UR11 ;  /* 0x000000043f0b7899 */ /* 0x000fe2000801160b */
[----:B------:R-:W-:-:S02]  /*16a0*/  CS2R R56, SRZ ;  /* 0x0000000000387805 */ /* 0x000fc4000001ff00 */
[----:B------:R-:W-:Y:S02]  /*16b0*/  CS2R R58, SRZ ;  /* 0x00000000003a7805 */ /* 0x000fe4000001ff00 */
[----:B------:R-:W-:Y:S01]  /*16c0*/  CS2R R60, SRZ ;  /* 0x00000000003c7805 */ /* 0x000fe2000001ff00 */
[----:B------:R-:W-:Y:S01]  /*16d0*/  ULOP3.LUT UR11, UR11, 0x3fff, URZ, 0xc0, !UPT ;  /* 0x00003fff0b0b7892 */ /* 0x000fe2000f8ec03f */
        /* <DEDUP_REMOVED lines=12> */
[----:B------:R-:W-:Y:S01]  /*17a0*/  CS2R R86, SRZ ;  /* 0x0000000000567805 */ /* 0x000fe2000001ff00 */
[----:B------:R-:W-:Y:S06]  /*17b0*/  @!P0 BRA `(.L_x_14) ;  /* 0x00000008001c8947 */ /* 0x000fec0003800000 */
[----:B------:R-:W-:-:S13]  /*17c0*/  ISETP.NE.AND P1, PT, R138, 0x3, PT ;  /* 0x000000038a00780c */ /* 0x000fda0003f25270 */
[----:B------:R-:W-:Y:S05]  /*17d0*/  @!P1 BRA `(.L_x_15) ;  /* 0x0000000000049947 */ /* 0x000fea0003800000 */
[----:B------:R-:W-:Y:S01]  /*17e0*/  BPT.TRAP 0x1 ;  /* 0x000000040000795c */ /* 0x000fe20000300000 */
.L_x_15:
[----:B------:R-:W-:Y:S01]  /*17f0*/  ULEA UR6, UR5, UR10, 0x3 ;  /* 0x0000000a05067291 */ /* 0x000fe2000f8e183f */
[----:B------:R-:W-:-:S05]  /*1800*/  IMAD.U32 R10, RZ, RZ, UR4 ;  /* 0x00000004ff0a7e24 */ /* 0x000fca000f8e00ff */
[----:B------:R-:W-:-:S04]  /*1810*/  SHF.L.U32 R10, R10, 0x1f, RZ ;  /* 0x0000001f0a0a7819 */ /* 0x000fc800000006ff */
[----:B------:R0:W1:Y:S01]  /*1820*/  SYNCS.PHASECHK.TRANS64.TRYWAIT P0, [UR6], R10 ;  /* 0x0000000aff0075a7 */ /* 0x0000620008000146 */
[----:B------:R-:W-:Y:S05]  /*1830*/  @!P1 BRA `(.L_x_16) ;  /* 0x0000000000049947 */ /* 0x000fea0003800000 */
[----:B------:R-:W-:Y:S01]  /*1840*/  BPT.TRAP 0x1 ;  /* 0x000000040000795c */ /* 0x000fe20000300000 */
.L_x_16:
[----:B-1----:R-:W-:Y:S05]  /*1850*/  @P0 BRA `(.L_x_17) ;  /* 0x0000000000080947 */ /* 0x002fea0003800000 */
[----:B------:R-:W1:Y:S02]  /*1860*/  SYNCS.PHASECHK.TRANS64.TRYWAIT P0, [UR6], R10 ;  /* 0x0000000aff0075a7 */ /* 0x000e640008000146 */
[----:B-1----:R-:W-:Y:S05]  /*1870*/  @!P0 BRA `(.L_x_18) ;  /* 0x0000008800348947 */ /* 0x002fea0003800000 */
.L_x_17:
[----:B------:R-:W-:Y:S01]  /*1880*/  UIADD3 UR6, UR10, 0x1c280, URZ ;  /* 0x0001c2800a067890 */ /* 0x000fe2000fffe03f */
[----:B------:R-:W-:Y:S01]  /*1890*/  WARPGROUP.ARRIVE ;  /* 0x00000000000079c5 */ /* 0x000fe20000000000 */
[----:B------:R-:W-:Y:S01]  /*18a0*/  ULDC UR7, c[0x0][0x50c] ;  /* 0x0001430000077ab9 */ /* 0x000fe20000000800 */
[----:B------:R-:W-:Y:S01]  /*18b0*/  ULOP3.LUT UR12, UR11, 0x10000, URZ, 0xfc, !UPT ;  /* 0x000100000b0c7892 */ /* 0x000fe2000f8efc3f */
[----:B------:R-:W-:Y:S01]  /*18c0*/  CS2R R14, SRZ ;  /* 0x00000000000e7805 */ /* 0x000fe2000001ff00 */
[----:B------:R-:W-:Y:S01]  /*18d0*/  UISETP.NE.AND UP0, UPT, UR7, 0x1, UPT ;  /* 0x000000010700788c */ /* 0x000fe2000bf05270 */
[----:B------:R-:W-:Y:S01]  /*18e0*/  CS2R R12, SRZ ;  /* 0x00000000000c7805 */ /* 0x000fe2000001ff00 */
[----:B------:R-:W-:Y:S01]  /*18f0*/  USHF.R.U32.HI UR6, URZ, 0x4, UR6 ;  /* 0x000000043f067899 */ /* 0x000fe20008011606 */
[----:B------:R-:W-:Y:S01]  /*1900*/  CS2R R16, SRZ ;  /* 0x0000000000107805 */ /* 0x000fe2000001ff00 */
[----:B------:R-:W-:Y:S01]  /*1910*/  USEL UR7, URZ, 0x1, UP0 ;  /* 0x000000013f077887 */ /* 0x000fe20008000000 */
[----:B------:R-:W-:Y:S01]  /*1920*/  CS2R R18, SRZ ;  /* 0x0000000000127805 */ /* 0x000fe2000001ff00 */
[----:B------:R-:W-:Y:S01]  /*1930*/  ULOP3.LUT UR6, UR6, 0x3fff, URZ, 0xc0, !UPT ;  /* 0x00003fff06067892 */ /* 0x000fe2000f8ec03f */
[----:B------:R-:W-:Y:S01]  /*1940*/  CS2R R20, SRZ ;  /* 0x0000000000147805 */ /* 0x000fe2000001ff00 */
[----:B------:R-:W-:Y:S01]  /*1950*/  ULEA UR12, UR5, UR12, 0x8 ;  /* 0x0000000c050c7291 */ /* 0x000fe2000f8e403f */
[----:B------:R-:W-:Y:S01]  /*1960*/  CS2R R22, SRZ ;  /* 0x0000000000167805 */ /* 0x000fe2000001ff00 */
[----:B------:R-:W-:Y:S01]  /*1970*/  ULOP3.LUT UR6, UR6, 0x10000, URZ, 0xfc, !UPT ;  /* 0x0001000006067892 */ /* 0x000fe2000f8efc3f */
[----:B------:R-:W-:Y:S01]  /*1980*/  ISETP.NE.AND P0, PT, RZ, UR7, PT ;  /* 0x00000007ff007c0c */ /* 0x000fe2000bf05270 */
[----:B------:R-:W-:Y:S01]  /*1990*/  UMOV UR13, 0xc0000010 ;  /* 0xc0000010000d7882 */ /* 0x000fe20000000000 */
[----:B------:R-:W-:Y:S01]  /*19a0*/  UMOV UR15, 0xc0000010 ;  /* 0xc0000010000f7882 */ /* 0x000fe20000000000 */
[----:B------:R-:W-:Y:S01]  /*19b0*/  ULEA UR14, UR5, UR6, 0x8 ;  /* 0x00000006050e7291 */ /* 0x000fe2000f8e403f */
[----:B------:R-:W-:-:S02]  /*19c0*/  CS2R R88, SRZ ;  /* 0x0000000000587805 */ /* 0x000fc4000001ff00 */
[----:B------:R-:W-:Y:S01]  /*19d0*/  CS2R R90, SRZ ;  /* 0x00000000005a7805 */ /* 0x000fe2000001ff00 */
[----:B------:R-:W-:Y:S01]  /*19e0*/  UMOV UR6, 0x1 ;  /* 0x0000000100067882 */ /* 0x000fe20000000000 */
[----:B------:R-:W-:Y:S02]  /*19f0*/  CS2R R92, SRZ ;  /* 0x00000000005c7805 */ /* 0x000fe4000001ff00 */
[----:B------:R-:W-:Y:S02]  /*1a00*/  CS2R R94, SRZ ;  /* 0x00000000005e7805 */ /* 0x000fe4000001ff00 */
[----:B------:R-:W-:Y:S02]  /*1a10*/  CS2R R96, SRZ ;  /* 0x0000000000607805 */ /* 0x000fe4000001ff00 */
[----:B------:R-:W-:Y:S02]  /*1a20*/  CS2R R98, SRZ ;  /* 0x0000000000627805 */ /* 0x000fe4000001ff00 */
[----:B------:R-:W-:Y:S01]  /*1a30*/  CS2R R100, SRZ ;  /* 0x0000000000647805 */ /* 0x000fe2000001ff00 */
[----:B------:R-:W-:Y:S01]  /*1a40*/  QGMMA.64x128x32.F32.E4M3.E4M3 R24, gdesc[UR12], RZ, !UPT, gsb0 ;  /* 0x01e000000c1879f3 */ /* 0x000fe2000c0008ff */
        /* <DEDUP_REMOVED lines=17> */
[----:B------:R-:W-:Y:S01]  /*1b60*/  CS2R R136, SRZ ;  /* 0x0000000000887805 */ /* 0x000fe2000001ff00 */
[----:B------:R-:W-:Y:S02]  /*1b70*/  IMAD.MOV.U32 R139, RZ, RZ, RZ ;  /* 0x000000ffff8b7224 */ /* 0x000fe400078e00ff */
[----:B------:R-:W-:Y:S01]  /*1b80*/  IMAD.MOV.U32 R141, RZ, RZ, RZ ;  /* 0x000000ffff8d7224 */ /* 0x000fe200078e00ff */
[----:B------:R-:W-:Y:S06]  /*1b90*/  @!P0 BRA `(.L_x_19) ;  /* 0x0000000400088947 */ /* 0x000fec0003800000 */
[----:B------:R-:W-:Y:S02]  /*1ba0*/  WARPGROUP.DEPBAR.LE gsb0, 0x0 ;  /* 0x00008000000079c5 */ /* 0x000fe40000010000 */
[----:B------:R-:W-:-:S01]  /*1bb0*/  FADD R141, RZ, R24 ;  /* 0x00000018ff8d7221 */ /* 0x000fc20000000000 */
[----:B------:R-:W-:Y:S01]  /*1bc0*/  FADD R136, RZ, R25 ;  /* 0x00000019ff887221 */ /* 0x000fe20000000000 */
        /* <DEDUP_REMOVED lines=62> */
[----:B------:R-:W-:-:S06]  /*1fb0*/  UMOV UR6, URZ ;  /* 0x0000003f00067c82 */ /* 0x000fcc0008000000 */
.L_x_19:
[----:B------:R-:W-:-:S04]  /*1fc0*/  UIADD3 UR16, UR5, 0x1, URZ ;  /* 0x0000000105107890 */ /* 0x000fc8000fffe03f */
[----:B------:R-:W-:-:S04]  /*1fd0*/  UISETP.NE.AND UP0, UPT, UR16, 0x1c, UPT ;  /* 0x0000001c1000788c */ /* 0x000fc8000bf05270 */
[----:B------:R-:W-:Y:S02]  /*1fe0*/  USEL UR8, URZ, 0x1, UP0 ;  /* 0x000000013f087887 */ /* 0x000fe40008000000 */
[----:B------:R-:W-:Y:S02]  /*1ff0*/  USEL UR16, UR16, URZ, UP0 ;  /* 0x0000003f10107287 */ /* 0x000fe40008000000 */
[----:B------:R-:W-:-:S06]  /*2000*/  ULOP3.LUT UR8, UR4, UR8, URZ, 0x3c, !UPT ;  /* 0x0000000804087292 */ /* 0x000fcc000f8e3c3f */
[----:B------:R-:W-:Y:S01]  /*2010*/  IMAD.U32 R142, RZ, RZ, UR8 ;  /* 0x00000008ff8e7e24 */ /* 0x000fe2000f8e00ff */
[----:B------:R-:W-:-:S06]  /*2020*/  UMOV UR8, 0x1 ;  /* 0x0000000100087882 */ /* 0x000fcc0000000000 */
.L_x_14:
[----:B------:R-:W-:-:S04]  /*2030*/  UISETP.LT.AND UP0, UPT, UR9, 0x1, UPT ;  /* 0x000000010900788c */ /* 0x000fc8000bf01270 */
[----:B------:R-:W-:-:S04]  /*2040*/  USEL UR12, UR9, 0x1, UP0 ;  /* 0x00000001090c7887 */ /* 0x000fc80008000000 */
[----:B------:R-:W-:-:S04]  /*2050*/  UIADD3 UR12, UR9, -UR12, URZ ;  /* 0x8000000c090c7290 */ /* 0x000fc8000fffe03f */
[----:B------:R-:W-:-:S06]  /*2060*/  UISETP.GE.AND UP0, UPT, UR12, 0x1, UPT ;  /* 0x000000010c00788c */ /* 0x000fcc000bf06270 */
[----:B------:R-:W-:-:S13]  /*2070*/  PLOP3.LUT P0, PT, PT, PT, UP0, 0x80, 0x0 ;  /* 0x000000000000781c */ /* 0x000fda0003f0f008 */
[----:B------:R-:W-:Y:S05]  /*2080*/  @!P0 BRA `(.L_x_20) ;  /* 0x0000000400f08947 */ /* 0x000fea0003800000 */
[----:B01----:R-:W-:Y:S01]  /*2090*/  IMAD.U32 R10, RZ, RZ, UR12 ;  /* 0x0000000cff0a7e24 */ /* 0x003fe2000f8e00ff */
[----:B------:R-:W-:Y:S01]  /*20a0*/  UMOV UR17, UR5 ;  /* 0x0000000500117c82 */ /* 0x000fe20008000000 */
[----:B------:R-:W-:-:S05]  /*20b0*/  ULDC UR20, c[0x0][0x50c] ;  /* 0x0001430000147ab9 */ /* 0x000fca0000000800 */
.L_x_28:
[----:B------:R-:W-:-:S13]  /*20c0*/  ISETP.NE.AND P1, PT, R138, 0x3, PT ;  /* 0x000000038a00780c */ /* 0x000fda0003f25270 */
[----:B01----:R-:W-:Y:S05]  /*20d0*/  @!P1 BRA `(.L_x_21) ;  /* 0x0000000000049947 */ /* 0x003fea0003800000 */
[----:B------:R-:W-:Y:S01]  /*20e0*/  BPT.TRAP 0x1 ;  /* 0x000000040000795c */ /* 0x000fe20000300000 */
.L_x_21:
[----:B------:R-:W0:Y:S01]  /*20f0*/  S2UR UR12, SR_CgaCtaId ;  /* 0x00000000000c79c3 */ /* 0x000e220000008800 */
[----:B------:R-:W-:Y:S01]  /*2100*/  UMOV UR10, 0x400 ;  /* 0x00000400000a7882 */ /* 0x000fe20000000000 */
[----:B------:R-:W-:Y:S01]  /*2110*/  SHF.L.U32 R11, R142, 0x1f, RZ ;  /* 0x0000001f8e0b7819 */ /* 0x000fe200000006ff */
[----:B0-----:R-:W-:-:S04]  /*2120*/  ULEA UR10, UR12, UR10, 0x18 ;  /* 0x0000000a0c0a7291 */ /* 0x001fc8000f8ec03f */
[----:B------:R-:W-:-:S09]  /*2130*/  ULEA UR12, UR16, UR10, 0x3 ;  /* 0x0000000a100c7291 */ /* 0x000fd2000f8e183f */
[----:B------:R0:W1:Y:S01]  /*2140*/  SYNCS.PHASECHK.TRANS64.TRYWAIT P0, [UR12], R11 ;  /* 0x0000000bff0075a7 */ /* 0x000062000800014c */
[----:B------:R-:W-:Y:S05]  /*2150*/  @!P1 BRA `(.L_x_22) ;  /* 0x0000000000049947 */ /* 0x000fea0003800000 */
[----:B------:R-:W-:Y:S01]  /*2160*/  BPT.TRAP 0x1 ;  /* 0x000000040000795c */ /* 0x000fe20000300000 */
.L_x_22:
[----:B-1----:R-:W-:Y:S05]  /*2170*/  @P0 BRA `(.L_x_23) ;  /* 0x0000000000080947 */ /* 0x002fea0003800000 */
[----:B------:R-:W1:Y:S02]  /*2180*/  SYNCS.PHASECHK.TRANS64.TRYWAIT P0, [UR12], R11 ;  /* 0x0000000bff0075a7 */ /* 0x000e64000800014c */
[----:B-1----:R-:W-:Y:S05]  /*2190*/  @!P0 BRA `(.L_x_24) ;  /* 0x0000008000048947 */ /* 0x002fea0003800000 */
.L_x_23:
[----:B------:R-:W-:Y:S01]  /*21a0*/  UIADD3 UR12, UR10, 0x1c280, URZ ;  /* 0x0001c2800a0c7890 */ /* 0x000fe2000fffe03f */
[----:B------:R-:W-:Y:S01]  /*21b0*/  WARPGROUP.ARRIVE ;  /* 0x00000000000079c5 */ /* 0x000fe20000000000 */
[----:B------:R-:W-:Y:S02]  /*21c0*/  UISETP.NE.AND UP0, UPT, UR7, URZ, UPT ;  /* 0x0000003f0700728c */ /* 0x000fe4000bf05270 */
[----:B------:R-:W-:Y:S02]  /*21d0*/  USHF.R.U32.HI UR12, URZ, 0x4, UR12 ;  /* 0x000000043f0c7899 */ /* 0x000fe4000801160c */
[----:B------:R-:W-:Y:S02]  /*21e0*/  USEL UR8, UR8, URZ, !UP0 ;  /* 0x0000003f08087287 */ /* 0x000fe4000c000000 */
[----:B------:R-:W-:Y:S02]  /*21f0*/  ULOP3.LUT UR7, UR12, 0x3fff, URZ, 0xc0, !UPT ;  /* 0x00003fff0c077892 */ /* 0x000fe4000f8ec03f */
[----:B------:R-:W-:-:S02]  /*2200*/  ULOP3.LUT UR12, UR11, 0x10000, URZ, 0xfc, !UPT ;  /* 0x000100000b0c7892 */ /* 0x000fc4000f8efc3f */
[----:B------:R-:W-:Y:S02]  /*2210*/  ULOP3.LUT UR7, UR7, 0x10000, URZ, 0xfc, !UPT ;  /* 0x0001000007077892 */ /* 0x000fe4000f8efc3f */
[----:B------:R-:W-:Y:S02]  /*2220*/  UISETP.NE.U32.AND UP0, UPT, UR8, URZ, UPT ;  /* 0x0000003f0800728c */ /* 0x000fe4000bf05070 */
[----:B------:R-:W-:Y:S02]  /*2230*/  ULEA UR12, UR16, UR12, 0x8 ;  /* 0x0000000c100c7291 */ /* 0x000fe4000f8e403f */
[----:B------:R-:W-:Y:S01]  /*2240*/  ULEA UR14, UR16, UR7, 0x8 ;  /* 0x00000007100e7291 */ /* 0x000fe2000f8e403f */
[----:B------:R-:W-:Y:S01]  /*2250*/  UMOV UR13, 0xc0000010 ;  /* 0xc0000010000d7882 */ /* 0x000fe20000000000 */
[----:B------:R-:W-:Y:S01]  /*2260*/  UMOV UR15, 0xc0000010 ;  /* 0xc0000010000f7882 */ /* 0x000fe20000000000 */
[----:B------:R-:W-:-:S06]  /*2270*/  UIADD3 UR6, UR6, 0x1, URZ ;  /* 0x0000000106067890 */ /* 0x000fcc000fffe03f */
[----:B------:R-:W-:Y:S01]  /*2280*/  QGMMA.64x128x32.F32.E4M3.E4M3 R24, gdesc[UR12], R24, UP0, gsb0 ;  /* 0x01e000000c1879f3 */ /* 0x000fe2000b800818 */
[----:B------:R-:W-:-:S04]  /*2290*/  UISETP.NE.AND UP0, UPT, UR6, UR20, UPT ;  /* 0x000000140600728c */ /* 0x000fc8000bf05270 */
[----:B------:R-:W-:-:S06]  /*22a0*/  USEL UR7, URZ, 0x1, UP0 ;  /* 0x000000013f077887 */ /* 0x000fcc0008000000 */
[----:B------:R-:W-:Y:S01]  /*22b0*/  ISETP.NE.AND P0, PT, RZ, UR7, PT ;  /* 0x00000007ff007c0c */ /* 0x000fe2000bf05270 */
[----:B------:R-:W-:-:S12]  /*22c0*/  WARPGROUP.DEPBAR.LE gsb0, 0x1 ;  /* 0x00008000000079c5 */ /* 0x000fd80000010100 */
[----:B------:R-:W-:Y:S05]  /*22d0*/  @!P0 BRA `(.L_x_25) ;  /* 0x0000000400088947 */ /* 0x000fea0003800000 */
[----:B------:R-:W-:Y:S02]  /*22e0*/  WARPGROUP.DEPBAR.LE gsb0, 0x0 ;  /* 0x00008000000079c5 */ /* 0x000fe40000010000 */
[----:B------:R-:W-:-:S01]  /*22f0*/  FADD R141, R24, R141 ;  /* 0x0000008d188d7221 */ /* 0x000fc20000000000 */
[----:B------:R-:W-:Y:S01]  /*2300*/  FADD R136, R25, R136 ;  /* 0x0000008819887221 */ /* 0x000fe20000000000 */
        /* <DEDUP_REMOVED lines=62> */
[----:B------:R-:W-:-:S06]  /*26f0*/  UMOV UR6, URZ ;  /* 0x0000003f00067c82 */ /* 0x000fcc0008000000 */
.L_x_25:
[----:B------:R-:W-:Y:S05]  /*2700*/  @!P1 BRA `(.L_x_26) ;  /* 0x0000000000049947 */ /* 0x000fea0003800000 */
[----:B------:R-:W-:Y:S01]  /*2710*/  BPT.TRAP 0x1 ;  /* 0x000000040000795c */ /* 0x000fe20000300000 */
.L_x_26:
[----:B------:R-:W-:Y:S01]  /*2720*/  ULEA UR8, UR17, UR10, 0x3 ;  /* 0x0000000a11087291 */ /* 0x000fe2000f8e183f */
[----:B------:R-:W-:-:S03]  /*2730*/  ISETP.GT.U32.AND P0, PT, R4, 0x1, PT ;  /* 0x000000010400780c */ /* 0x000fc60003f04070 */
[----:B------:R-:W-:-:S04]  /*2740*/  UIADD3 UR8, UR8, 0xe0, URZ ;  /* 0x000000e008087890 */ /* 0x000fc8000fffe03f */
[----:B------:R-:W-:-:S09]  /*2750*/  UPRMT UR8, URZ, 0x654, UR8 ;  /* 0x000006543f087896 */ /* 0x000fd20008000008 */
[----:B------:R-:W-:Y:S01]  /*2760*/  SYNCS.ARRIVE.TRANS64.RED.A1T0 RZ, [UR8], RZ ;  /* 0x000000ffffff79a7 */ /* 0x000fe20008100408 */
[----:B------:R-:W-:Y:S05]  /*2770*/  @P0 BRA `(.L_x_27) ;  /* 0x0000000000040947 */ /* 0x000fea0003800000 */
[----:B------:R-:W-:Y:S01]  /*2780*/  BPT.TRAP 0x1 ;  /* 0x000000040000795c */ /* 0x000fe20000300000 */
.L_x_27:
[----:B------:R-:W-:Y:S01]  /*2790*/  UIADD3 UR16, UR16, 0x1, URZ ;  /* 0x0000000110107890 */ /* 0x000fe2000fffe03f */
[C---:B------:R-:W-:Y:S01]  /*27a0*/  ISETP.GT.AND P0, PT, R10.reuse, 0x1, PT ;  /* 0x000000010a00780c */ /* 0x040fe20003f04270 */
[----:B------:R-:W-:Y:S01]  /*27b0*/  UIADD3 UR17, UR17, 0x1, URZ ;  /* 0x0000000111117890 */ /* 0x000fe2000fffe03f */
[----:B------:R-:W-:Y:S01]  /*27c0*/  VIADD R10, R10, 0xffffffff ;  /* 0xffffffff0a0a7836 */ /* 0x000fe20000000000 */
[----:B------:R-:W-:Y:S02]  /*27d0*/  UISETP.NE.AND UP0, UPT, UR16, 0x1c, UPT ;  /* 0x0000001c1000788c */ /* 0x000fe4000bf05270 */
[----:B------:R-:W-:Y:S02]  /*27e0*/  UISETP.NE.AND UP1, UPT, UR17, 0x1c, UPT ;  /* 0x0000001c1100788c */ /* 0x000fe4000bf25270 */
[----:B------:R-:W-:Y:S02]  /*27f0*/  USEL UR8, URZ, 0x1, UP0 ;  /* 0x000000013f087887 */ /* 0x000fe40008000000 */
[----:B------:R-:W-:-:S02]  /*2800*/  USEL UR16, UR16, URZ, UP0 ;  /* 0x0000003f10107287 */ /* 0x000fc40008000000 */
[----:B------:R-:W-:Y:S02]  /*2810*/  USEL UR17, UR17, URZ, UP1 ;  /* 0x0000003f11117287 */ /* 0x000fe40008800000 */
[----:B------:R-:W-:Y:S01]  /*2820*/  LOP3.LUT R142, R142, UR8, RZ, 0x3c, !PT ;  /* 0x000000088e8e7c12 */ /* 0x000fe2000f8e3cff */
[----:B------:R-:W-:Y:S01]  /*2830*/  UMOV UR8, 0x1 ;  /* 0x0000000100087882 */ /* 0x000fe20000000000 */
[----:B------:R-:W-:Y:S08]  /*2840*/  @P0 BRA `(.L_x_28) ;  /* 0xfffffff8001c0947 */ /* 0x000ff0000383ffff */
.L_x_20:
[----:B------:R-:W-:Y:S01]  /*2850*/  UISETP.NE.AND UP0, UPT, UR6, URZ, UPT ;  /* 0x0000003f0600728c */ /* 0x000fe2000bf05270 */
[----:B01----:R-:W0:Y:S03]  /*2860*/  LDC R10, c[0x0][0x28c] ;  /* 0x0000a300ff0a7b82 */ /* 0x003e260000000800 */
[----:B------:R-:W-:-:S06]  /*2870*/  USEL UR6, URZ, 0x1, !UP0 ;  /* 0x000000013f067887 */ /* 0x000fcc000c000000 */
[----:B------:R-:W-:Y:S02]  /*2880*/  ISETP.NE.AND P0, PT, RZ, UR6, PT ;  /* 0x00000006ff007c0c */ /* 0x000fe4000bf05270 */
[----:B0-----:R-:W-:-:S11]  /*2890*/  ISETP.GE.AND P1, PT, R10, 0x1, PT ;  /* 0x000000010a00780c */ /* 0x001fd60003f26270 */
[----:B------:R-:W-:Y:S05]  /*28a0*/  @!P0 BRA `(.L_x_29) ;  /* 0x0000000400048947 */ /* 0x000fea0003800000 */
[----:B------:R-:W-:Y:S02]  /*28b0*/  WARPGROUP.DEPBAR.LE gsb0, 0x0 ;  /* 0x00008000000079c5 */ /* 0x000fe40000010000 */
[----:B------:R-:W-:Y:S01]  /*28c0*/  FADD R141, R24, R141 ;  /* 0x0000008d188d7221 */ /* 0x000fe20000000000 */
        /* <DEDUP_REMOVED lines=62> */
[----:B------:R-:W-:-:S07]  /*2cb0*/  FADD R14, R14, R87 ;  /* 0x000000570e0e7221 */ /* 0x000fce0000000000 */
.L_x_29:
[----:B------:R-:W-:Y:S02]  /*2cc0*/  WARPGROUP.DEPBAR.LE gsb0, 0x0 ;  /* 0x00008000000079c5 */ /* 0x000fe40000010000 */
[----:B------:R-:W-:Y:S05]  /*2cd0*/  @!P1 BRA `(.L_x_30) ;  /* 0x0000000000409947 */ /* 0x000fea0003800000 */
[----:B------:R-:W-:-:S13]  /*2ce0*/  ISETP.NE.AND P0, PT, R138, 0x3, PT ;  /* 0x000000038a00780c */ /* 0x000fda0003f05270 */
[----:B------:R-:W-:Y:S05]  /*2cf0*/  @!P0 BRA `(.L_x_31) ;  /* 0x0000000000048947 */ /* 0x000fea0003800000 */
[----:B------:R-:W-:Y:S01]  /*2d00*/  BPT.TRAP 0x1 ;  /* 0x000000040000795c */ /* 0x000fe20000300000 */
.L_x_31:
[----:B------:R-:W-:Y:S01]  /*2d10*/  UISETP.LT.AND UP0, UPT, UR9, 0x1, UPT ;  /* 0x000000010900788c */ /* 0x000fe2000bf01270 */
[----:B------:R-:W-:-:S03]  /*2d20*/  ISETP.GT.U32.AND P0, PT, R4, 0x1, PT ;  /* 0x000000010400780c */ /* 0x000fc60003f04070 */
[----:B------:R-:W-:-:S04]  /*2d30*/  USEL UR8, UR9, 0x1, UP0 ;  /* 0x0000000109087887 */ /* 0x000fc80008000000 */
[----:B------:R-:W-:-:S04]  /*2d40*/  UIADD3 UR8, UR5, UR9, -UR8 ;  /* 0x0000000905087290 */ /* 0x000fc8000fffe808 */
[----:B------:R-:W-:-:S04]  /*2d50*/  USHF.R.U32.HI UR6, URZ, 0x2, UR8 ;  /* 0x000000023f067899 */ /* 0x000fc80008011608 */
[----:B------:R-:W-:-:S04]  /*2d60*/  UIMAD.WIDE.U32 UR6, UR6, 0x24924925, URZ ;  /* 0x24924925060678a5 */ /* 0x000fc8000f8e003f */
[----:B------:R-:W-:-:S04]  /*2d70*/  UIMAD UR6, UR7, -0x1c, UR8 ;  /* 0xffffffe4070678a4 */ /* 0x000fc8000f8e0208 */
[----:B------:R-:W-:-:S04]  /*2d80*/  ULEA UR6, UR6, UR10, 0x3 ;  /* 0x0000000a06067291 */ /* 0x000fc8000f8e183f */
[----:B------:R-:W-:-:S04]  /*2d90*/  UIADD3 UR6, UR6, 0xe0, URZ ;  /* 0x000000e006067890 */ /* 0x000fc8000fffe03f */
[----:B------:R-:W-:-:S09]  /*2da0*/  UPRMT UR6, URZ, 0x654, UR6 ;  /* 0x000006543f067896 */ /* 0x000fd20008000006 */
[----:B------:R-:W-:Y:S01]  /*2db0*/  SYNCS.ARRIVE.TRANS64.RED.A1T0 RZ, [UR6], RZ ;  /* 0x000000ffffff79a7 */ /* 0x000fe20008100406 */
[----:B------:R-:W-:Y:S05]  /*2dc0*/  @P0 BRA `(.L_x_30) ;  /* 0x0000000000040947 */ /* 0x000fea0003800000 */
[----:B------:R-:W-:Y:S01]  /*2dd0*/  BPT.TRAP 0x1 ;  /* 0x000000040000795c */ /* 0x000fe20000300000 */
.L_x_30:
[----:B------:R-:W0:Y:S01]  /*2de0*/  LDC R26, c[0x0][0x288] ;  /* 0x0000a200ff1a7b82 */ /* 0x000e220000000800 */
[--C-:B------:R-:W-:Y:S01]  /*2df0*/  SHF.R.U32.HI R10, RZ, 0x2, R0.reuse ;  /* 0x00000002ff0a7819 */ /* 0x100fe20000011600 */
[----:B------:R-:W-:Y:S01]  /*2e00*/  IMAD.SHL.U32 R29, R7, 0x80, RZ ;  /* 0x00000080071d7824 */ /* 0x000fe200078e00ff */
[----:B------:R-:W-:Y:S01]  /*2e10*/  SHF.R.U32.HI R25, RZ, 0x7, R0 ;  /* 0x00000007ff197819 */ /* 0x000fe20000011600 */
[----:B------:R-:W-:Y:S01]  /*2e20*/  UIADD3 UR5, UR9, UR5, URZ ;  /* 0x0000000509057290 */ /* 0x000fe2000fffe03f */
[----:B------:R-:W-:Y:S01]  /*2e30*/  LOP3.LUT R11, R10, 0x7, RZ, 0xc0, !PT ;  /* 0x000000070a0b7812 */ /* 0x000fe200078ec0ff */
[----:B------:R-:W-:Y:S01]  /*2e40*/  IMAD.SHL.U32 R31, R6, 0x80, RZ ;  /* 0x00000080061f7824 */ /* 0x000fe200078e00ff */
[----:B------:R-:W-:Y:S01]  /*2e50*/  LOP3.LUT R10, R25, 0x1, RZ, 0xc0, !PT ;  /* 0x00000001190a7812 */ /* 0x000fe200078ec0ff */
[----:B------:R-:W-:Y:S01]  /*2e60*/  UISETP.GT.U32.AND UP0, UPT, UR5, 0x1b, UPT ;  /* 0x0000001b0500788c */ /* 0x000fe2000bf04070 */
[----:B------:R-:W-:Y:S01]  /*2e70*/  LOP3.LUT R24, R0, 0x60, RZ, 0xc0, !PT ;  /* 0x0000006000187812 */ /* 0x000fe200078ec0ff */
[----:B------:R-:W-:Y:S01]  /*2e80*/  ULDC UR12, c[0x0][0x284] ;  /* 0x0000a100000c7ab9 */ /* 0x000fe20000000800 */
[----:B------:R-:W-:Y:S01]  /*2e90*/  UISETP.GE.U32.AND UP1, UPT, UR9, 0x1c, UPT ;  /* 0x0000001c0900788c */ /* 0x000fe2000bf26070 */
[----:B------:R-:W-:Y:S01]  /*2ea0*/  IMAD.SHL.U32 R30, R10, 0x40, RZ ;  /* 0x000000400a1e7824 */ /* 0x000fe200078e00ff */
[----:B------:R-:W-:Y:S01]  /*2eb0*/  SHF.R.U32.HI R28, RZ, 0x1, R24 ;  /* 0x00000001ff1c7819 */ /* 0x000fe20000011618 */
[----:B------:R-:W-:Y:S01]  /*2ec0*/  UISETP.LT.U32.AND UP0, UPT, UR9, 0x1c, UP0 ;  /* 0x0000001c0900788c */ /* 0x000fe20008701070 */
[----:B------:R-:W-:Y:S01]  /*2ed0*/  LOP3.LUT R24, R0, 0x3, RZ, 0xc0, !PT ;  /* 0x0000000300187812 */ /* 0x000fe200078ec0ff */
[----:B------:R-:W-:Y:S01]  /*2ee0*/  USHF.R.U32.HI UR6, URZ, 0x2, UR5 ;  /* 0x000000023f067899 */ /* 0x000fe20008011605 */
[--C-:B------:R-:W-:Y:S01]  /*2ef0*/  IADD3 R25, RZ, -R28, -R11.reuse ;  /* 0x8000001cff197210 */ /* 0x100fe20007ffe80b */
[----:B------:R-:W-:Y:S01]  /*2f00*/  USEL UR8, URZ, 0x1, !UP0 ;  /* 0x000000013f087887 */ /* 0x000fe2000c000000 */
[----:B------:R-:W-:Y:S01]  /*2f10*/  LOP3.LUT R11, R30, 0x40, R11, 0xe2, !PT ;  /* 0x000000401e0b7812 */ /* 0x000fe200078ee20b */
[----:B------:R-:W-:Y:S01]  /*2f20*/  ULDC.64 UR10, c[0x0][0x5d0] ;  /* 0x00017400000a7ab9 */ /* 0x000fe20000000a00 */
[----:B------:R-:W-:Y:S01]  /*2f30*/  SHF.R.S32.HI R34, RZ, 0x1f, R5 ;  /* 0x0000001fff227819 */ /* 0x000fe20000011405 */
[----:B------:R-:W-:Y:S01]  /*2f40*/  IMAD R10, R10, -0x40, R25 ;  /* 0xffffffc00a0a7824 */ /* 0x000fe200078e0219 */
[----:B------:R-:W-:Y:S01]  /*2f50*/  UIMAD.WIDE.U32 UR6, UR6, 0x24924925, URZ ;  /* 0x24924925060678a5 */ /* 0x000fe2000f8e003f */
[----:B0-----:R-:W-:Y:S01]  /*2f60*/  IMAD R30, R24, -0x2, R26 ;  /* 0xfffffffe181e7824 */ /* 0x001fe200078e021a */
[----:B------:R-:W-:Y:S01]  /*2f70*/  ISETP.GE.AND P0, PT, R29, R26, PT ;  /* 0x0000001a1d00720c */ /* 0x000fe20003f06270 */
[----:B------:R-:W-:Y:S01]  /*2f80*/  IMAD.SHL.U32 R24, R0, 0x2, RZ ;  /* 0x0000000200187824 */ /* 0x000fe200078e00ff */
[----:B------:R-:W-:Y:S01]  /*2f90*/  ULOP3.LUT UR4, UR4, UR8, URZ, 0x3c, !UPT ;  /* 0x0000000804047292 */ /* 0x000fe2000f8e3c3f */
[----:B------:R-:W-:Y:S01]  /*2fa0*/  IMAD R32, R34, UR10, RZ ;  /* 0x0000000a22207c24 */ /* 0x000fe2000f8e02ff */
[----:B------:R-:W-:Y:S01]  /*2fb0*/  ISETP.GE.OR P0, PT, R31, UR12, P0 ;  /* 0x0000000c1f007c0c */ /* 0x000fe20008706670 */
[----:B------:R-:W-:Y:S01]  /*2fc0*/  IMAD.WIDE R26, R6, 0x80, RZ ;  /* 0x00000080061a7825 */ /* 0x000fe200078e02ff */
[----:B------:R-:W-:Y:S01]  /*2fd0*/  LOP3.LUT R24, R29, 0x6, R24, 0xf8, !PT ;  /* 0x000000061d187812 */ /* 0x000fe200078ef818 */
[----:B------:R-:W-:Y:S01]  /*2fe0*/  UIMAD UR5, UR7, -0x1c, UR5 ;  /* 0xffffffe4070578a4 */ /* 0x000fe2000f8e0205 */
[----:B------:R-:W-:Y:S01]  /*2ff0*/  IADD3 R36, -R31, UR12, R10 ;  /* 0x0000000c1f247c10 */ /* 0x000fe2000fffe10a */
[----:B------:R-:W-:Y:S01]  /*3000*/  IMAD R33, R5, UR11, R32 ;  /* 0x0000000b05217c24 */ /* 0x000fe2000f8e0220 */
[----:B------:R-:W-:Y:S01]  /*3010*/  SHF.R.S32.HI R25, RZ, 0x1f, R24 ;  /* 0x0000001fff197819 */ /* 0x000fe20000011418 */
[----:B------:R-:W-:Y:S01]  /*3020*/  @UP1 ULOP3.LUT UR4, UR4, 0x1, UR7, 0x78, !UPT ;  /* 0x0000000104041892 */ /* 0x000fe2000f8e7807 */
[----:B------:R-:W-:Y:S01]  /*3030*/  LOP3.LUT R35, R26, R11, R28, 0xfe, !PT ;  /* 0x0000000b1a237212 */ /* 0x000fe200078efe1c */
[----:B------:R-:W-:-:S02]  /*3040*/  IMAD.IADD R29, R30, 0x1, -R29 ;  /* 0x000000011e1d7824 */ /* 0x000fc400078e0a1d */
[----:B------:R-:W-:-:S04]  /*3050*/  IMAD.WIDE.U32 R6, R5, UR10, R24 ;  /* 0x0000000a05067c25 */ /* 0x000fc8000f8e0018 */
[----:B------:R-:W-:Y:S02]  /*3060*/  IMAD.IADD R7, R7, 0x1, R33 ;  /* 0x0000000107077824 */ /* 0x000fe400078e0221 */
[----:B------:R-:W-:Y:S01]  /*3070*/  IMAD.MOV.U32 R28, RZ, RZ, -0x1 ;  /* 0xffffffffff1c7424 */ /* 0x000fe200078e00ff */
[----:B------:R-:W-:Y:S06]  /*3080*/  @P0 BRA `(.L_x_32) ;  /* 0x0000004400a40947 */ /* 0x000fec0003800000 */
[----:B------:R-:W0:Y:S01]  /*3090*/  LDC.64 R32, c[0x0][0x5c8] ;  /* 0x00017200ff207b82 */ /* 0x000e220000000a00 */
[----:B------:R-:W-:Y:S01]  /*30a0*/  ULDC.64 UR6, c[0x0][0x5c0] ;  /* 0x0001700000067ab9 */ /* 0x000fe20000000a00 */
[----:B------:R-:W-:Y:S01]  /*30b0*/  BSSY B0, `(.L_x_32) ;  /* 0x0000466000007945 */ /* 0x000fe20003800000 */
[-C--:B0-----:R-:W-:Y:S02]  /*30c0*/  IMAD R10, R27, R32.reuse, RZ ;  /* 0x000000201b0a7224 */ /* 0x081fe400078e02ff */
[----:B------:R-:W-:-:S04]  /*30d0*/  IMAD.WIDE.U32 R6, R35, R32, R6 ;  /* 0x0000002023067225 */ /* 0x000fc800078e0006 */
[----:B------:R-:W-:Y:S01]  /*30e0*/  IMAD R31, R35, R33, R10 ;  /* 0x00000021231f7224 */ /* 0x000fe200078e020a */
[----:B------:R-:W-:Y:S02]  /*30f0*/  LEA R11, P0, R32, R6, 0x3 ;  /* 0x00000006200b7211 */ /* 0x000fe400078018ff */
[----:B------:R-:W-:Y:S01]  /*3100*/  IADD3 R10, P1, R6, UR6, RZ ;  /* 0x00000006060a7c10 */ /* 0x000fe2000ff3e0ff */
[----:B------:R-:W-:Y:S01]  /*3110*/  IMAD.IADD R31, R7, 0x1, R31 ;  /* 0x00000001071f7824 */ /* 0x000fe200078e021f */
[----:B------:R-:W-:-:S04]  /*3120*/  IADD3 R6, P3, R11, UR6, RZ ;  /* 0x000000060b067c10 */ /* 0x000fc8000ff7e0ff */
[----:B------:R-:W-:Y:S02]  /*3130*/  LEA.HI.X R7, R32, R31, R33, 0x3, P0 ;  /* 0x0000001f20077211 */ /* 0x000fe400000f1c21 */
[----:B---3-5:R-:W-:Y:S02]  /*3140*/  FSETP.NEU.AND P0, PT, R9, RZ, PT ;  /* 0x000000ff0900720b */ /* 0x028fe40003f0d000 */
[----:B------:R-:W-:Y:S02]  /*3150*/  IADD3.X R11, R31, UR7, RZ, P1, !PT ;  /* 0x000000071f0b7c10 */ /* 0x000fe40008ffe4ff */
[----:B------:R-:W-:-:S09]  /*3160*/  IADD3.X R7, R7, UR7, RZ, P3, !PT ;  /* 0x0000000707077c10 */ /* 0x000fd20009ffe4ff */
[----:B------:R-:W-:Y:S05]  /*3170*/  @!P0 BRA `(.L_x_33) ;  /* 0x00000034005c8947 */ /* 0x000fea0003800000 */
[----:B------:R-:W-:Y:S01]  /*3180*/  ULDC.64 UR6, c[0x0][0x5b8] ;  /* 0x00016e0000067ab9 */ /* 0x000fe20000000a00 */
[----:B------:R-:W-:Y:S01]  /*3190*/  ISETP.GE.AND P0, PT, R36, 0x1, PT ;  /* 0x000000012400780c */ /* 0x000fe20003f06270 */
[----:B------:R-:W-:Y:S01]  /*31a0*/  IMAD R32, R34, UR6, RZ ;  /* 0x0000000622207c24 */ /* 0x000fe2000f8e02ff */
[----:B------:R-:W-:Y:S01]  /*31b0*/  ULDC.64 UR10, c[0x0][0x5a8] ;  /* 0x00016a00000a7ab9 */ /* 0x000fe20000000a00 */
[----:B------:R-:W-:Y:S01]  /*31c0*/  IMAD.WIDE.U32 R30, R5, UR6, R24 ;  /* 0x00000006051e7c25 */ /* 0x000fe2000f8e0018 */
[----:B------:R-:W-:Y:S01]  /*31d0*/  ISETP.LT.OR P4, PT, R29, 0x1, !P0 ;  /* 0x000000011d00780c */ /* 0x000fe20004781670 */
[----:B------:R-:W-:Y:S02]  /*31e0*/  BSSY B1, `(.L_x_34) ;  /* 0x000000c000017945 */ /* 0x000fe40003800000 */
[----:B------:R-:W-:Y:S01]  /*31f0*/  IMAD R5, R5, UR7, R32 ;  /* 0x0000000705057c24 */ /* 0x000fe2000f8e0220 */
[----:B------:R-:W-:-:S03]  /*3200*/  ULDC.64 UR6, c[0x0][0x5b0] ;  /* 0x00016c0000067ab9 */ /* 0x000fc60000000a00 */
[----:B------:R-:W-:Y:S02]  /*3210*/  IMAD.IADD R31, R31, 0x1, R5 ;  /* 0x000000011f1f7824 */ /* 0x000fe400078e0205 */
[----:B------:R-:W-:Y:S02]  /*3220*/  IMAD R5, R27, UR6, RZ ;  /* 0x000000061b057c24 */ /* 0x000fe4000f8e02ff */
[----:B------:R-:W-:-:S04]  /*3230*/  IMAD.WIDE.U32 R24, R35, UR6, R30 ;  /* 0x0000000623187c25 */ /* 0x000fc8000f8e001e */
[----:B------:R-:W-:Y:S01]  /*3240*/  IMAD R5, R35, UR7, R5 ;  /* 0x0000000723057c24 */ /* 0x000fe2000f8e0205 */
[----:B------:R-:W-:-:S04]  /*3250*/  IADD3 R24, P1, R24, UR10, RZ ;  /* 0x0000000a18187c10 */ /* 0x000fc8000ff3e0ff */
[--C-:B------:R-:W-:Y:S02]  /*3260*/  IADD3.X R25, R25, UR11, R5.reuse, P1, !PT ;  /* 0x0000000b19197c10 */ /* 0x100fe40008ffe405 */
[----:B------:R-:W-:Y:S01]  /*3270*/  PRMT R5, RZ, 0x7610, R5 ;  /* 0x00007610ff057816 */ /* 0x000fe20000000005 */
[----:B------:R-:W-:Y:S06]  /*3280*/  @P4 BRA `(.L_x_35) ;  /* 0x0000000000044947 */ /* 0x000fec0003800000 */
[----:B------:R0:W5:Y:S02]  /*3290*/  LDG.E.U8 R5, desc[UR18][R24.64] ;  /* 0x0000001218057981 */ /* 0x000164000c1e1100 */
.L_x_35:
[----:B------:R-:W-:Y:S05]  /*32a0*/  BSYNC B1 ;  /* 0x0000000000017941 */ /* 0x000fea0003800000 */
.L_x_34:
[----:B-----5:R-:W-:Y:S01]  /*32b0*/  LOP3.LUT R5, R5, 0xff, RZ, 0xc0, !PT ;  /* 0x000000ff05057812 */ /* 0x020fe200078ec0ff */
[----:B------:R-:W-:Y:S01]  /*32c0*/  BSSY B1, `(.L_x_36) ;  /* 0x000000b000017945 */ /* 0x000fe20003800000 */
[----:B------:R-:W-:Y:S02]  /*32d0*/  ISETP.LT.OR P3, PT, R29, 0x2, !P0 ;  /* 0x000000021d00780c */ /* 0x000fe40004761670 */
[----:B------:R-:W-:-:S05]  /*32e0*/  F2FP.F16.E4M3.UNPACK_B R5, R5 ;  /* 0x00000005ff05723e */ /* 0x000fca00020006ff */
[----:B------:R-:W-:Y:S01]  /*32f0*/  HADD2.F32 R32, -RZ, R5.H0_H0 ;  /* 0x20000005ff207230 */ /* 0x000fe20000004100 */
[----:B------:R-:W-:-:S04]  /*3300*/  PRMT R5, RZ, 0x7610, R5 ;  /* 0x00007610ff057816 */ /* 0x000fc80000000005 */
[----:B------:R-:W-:-:S04]  /*3310*/  FMUL R32, R32, R9 ;  /* 0x0000000920207220 */ /* 0x000fc80000400000 */
[----:B--2---:R-:W-:-:S05]  /*3320*/  FFMA R32, R141, R8, R32 ;  /* 0x000000088d207223 */ /* 0x004fca0000000020 */
[----:B------:R-:W-:-:S05]  /*3330*/  F2FP.SATFINITE.E4M3.F32.PACK_AB_MERGE_C R33, RZ, R32, RZ ;  /* 0x00000020ff21723e */ /* 0x000fca00048070ff */
[----:B------:R1:W-:Y:S01]  /*3340*/  @!P4 STG.E.U8 desc[UR18][R10.64], R33 ;  /* 0x000000210a00c986 */ /* 0x0003e2000c101112 */
[----:B------:R-:W-:Y:S05]  /*3350*/  @P3 BRA `(.L_x_37) ;  /* 0x0000000000043947 */ /* 0x000fea0003800000 */
[----:B------:R2:W5:Y:S02]  /*3360*/  LDG.E.U8 R5, desc[UR18][R24.64+0x1] ;  /* 0x0000011218057981 */ /* 0x000564000c1e1100 */
.L_x_37:
[----:B------:R-:W-:Y:S05]  /*3370*/  BSYNC B1 ;  /* 0x0000000000017941 */ /* 0x000fea0003800000 */
.L_x_36:
[----:B-----5:R-:W-:Y:S01]  /*3380*/  LOP3.LUT R5, R5, 0xff, RZ, 0xc0, !PT ;  /* 0x000000ff05057812 */ /* 0x020fe200078ec0ff */
[----:B------:R-:W-:Y:S01]  /*3390*/  BSSY B1, `(.L_x_38) ;  /* 0x0000013000017945 */ /* 0x000fe20003800000 */
[----:B-1----:R-:W-:Y:S02]  /*33a0*/  IADD3 R33, P1, R35, 0x8, RZ ;  /* 0x0000000823217810 */ /* 0x002fe40007f3e0ff */
[----:B------:R-:W-:-:S03]  /*33b0*/  F2FP.F16.E4M3.UNPACK_B R5, R5 ;  /* 0x00000005ff05723e */ /* 0x000fc600020006ff */
[----:B------:R-:W-:Y:S01]  /*33c0*/  IMAD.X R27, RZ, RZ, R27, P1 ;  /* 0x000000ffff1b7224 */ /* 0x000fe200008e061b */
[----:B------:R-:W-:Y:S01]  /*33d0*/  ISETP.GE.AND P1, PT, R36, 0x9, PT ;  /* 0x000000092400780c */ /* 0x000fe20003f26270 */
[----:B------:R-:W-:Y:S02]  /*33e0*/  HADD2.F32 R26, -RZ, R5.H0_H0 ;  /* 0x20000005ff1a7230 */ /* 0x000fe40000004100 */
[----:B------:R-:W-:Y:S01]  /*33f0*/  IMAD.WIDE.U32 R30, R33, UR6, R30 ;  /* 0x00000006211e7c25 */ /* 0x000fe2000f8e001e */
[----:B------:R-:W-:-:S03]  /*3400*/  ISETP.LT.OR P5, PT, R29, 0x1, !P1 ;  /* 0x000000011d00780c */ /* 0x000fc60004fa1670 */
[----:B------:R-:W-:Y:S01]  /*3410*/  FMUL R5, R26, R9 ;  /* 0x000000091a057220 */ /* 0x000fe20000400000 */
[----:B------:R-:W-:-:S03]  /*3420*/  IMAD R26, R27, UR6, RZ ;  /* 0x000000061b1a7c24 */ /* 0x000fc6000f8e02ff */
[----:B------:R-:W-:Y:S01]  /*3430*/  FFMA R5, R136, R8, R5 ;  /* 0x0000000888057223 */ /* 0x000fe20000000005 */
[----:B------:R-:W-:Y:S01]  /*3440*/  IMAD R33, R33, UR7, R26 ;  /* 0x0000000721217c24 */ /* 0x000fe2000f8e021a */
[----:B------:R-:W-:-:S03]  /*3450*/  IADD3 R26, P4, R30, UR10, RZ ;  /* 0x0000000a1e1a7c10 */ /* 0x000fc6000ff9e0ff */
[----:B------:R-:W-:Y:S02]  /*3460*/  F2FP.SATFINITE.E4M3.F32.PACK_AB_MERGE_C R35, RZ, R5, RZ ;  /* 0x00000005ff23723e */ /* 0x000fe400048070ff */
[----:B------:R-:W-:Y:S02]  /*3470*/  IADD3.X R27, R31, UR11, R33, P4, !PT ;  /* 0x0000000b1f1b7c10 */ /* 0x000fe4000a7fe421 */
[----:B------:R-:W-:Y:S01]  /*3480*/  PRMT R5, RZ, 0x7610, R5 ;  /* 0x00007610ff057816 */ /* 0x000fe20000000005 */
[----:B------:R1:W-:Y:S01]  /*3490*/  @!P3 STG.E.U8 desc[UR18][R10.64+0x1], R35 ;  /* 0x000001230a00b986 */ /* 0x0003e2000c101112 */
[----:B------:R-:W-:Y:S05]  /*34a0*/  @P5 BRA `(.L_x_39) ;  /* 0x0000000000045947 */ /* 0x000fea0003800000 */
[----:B------:R3:W5:Y:S02]  /*34b0*/  LDG.E.U8 R5, desc[UR18][R26.64] ;  /* 0x000000121a057981 */ /* 0x000764000c1e1100 */
.L_x_39:
[----:B------:R-:W-:Y:S05]  /*34c0*/  BSYNC B1 ;  /* 0x0000000000017941 */ /* 0x000fea0003800000 */
.L_x_38:
[----:B-----5:R-:W-:Y:S01]  /*34d0*/  LOP3.LUT R5, R5, 0xff, RZ, 0xc0, !PT ;  /* 0x000000ff05057812 */ /* 0x020fe200078ec0ff */
[----:B------:R-:W-:Y:S01]  /*34e0*/  BSSY B1, `(.L_x_40) ;  /* 0x000000b000017945 */ /* 0x000fe20003800000 */
[----:B------:R-:W-:Y:S02]  /*34f0*/  ISETP.LT.OR P3, PT, R29, 0x2, !P1 ;  /* 0x000000021d00780c */ /* 0x000fe40004f61670 */
[----:B------:R-:W-:-:S05]  /*3500*/  F2FP.F16.E4M3.UNPACK_B R5, R5 ;  /* 0x00000005ff05723e */ /* 0x000fca00020006ff */
[----:B------:R-:W-:Y:S01]  /*3510*/  HADD2.F32 R30, -RZ, R5.H0_H0 ;  /* 0x20000005ff1e7230 */ /* 0x000fe20000004100 */
[----:B------:R-:W-:-:S04]  /*3520*/  PRMT R5, RZ, 0x7610, R5 ;  /* 0x00007610ff057816 */ /* 0x000fc80000000005 */
[----:B------:R-:W-:-:S04]  /*3530*/  FMUL R30, R30, R9 ;  /* 0x000000091e1e7220 */ /* 0x000fc80000400000 */
[----:B------:R-:W-:-:S05]  /*3540*/  FFMA R30, R139, R8, R30 ;  /* 0x000000088b1e7223 */ /* 0x000fca000000001e */
[----:B------:R-:W-:-:S05]  /*3550*/  F2FP.SATFINITE.E4M3.F32.PACK_AB_MERGE_C R31, RZ, R30, RZ ;  /* 0x0000001eff1f723e */ /* 0x000fca00048070ff */
[----:B------:R4:W-:Y:S01]  /*3560*/  @!P5 STG.E.U8 desc[UR18][R6.64], R31 ;  /* 0x0000001f0600d986 */ /* 0x0009e2000c101112 */
[----:B------:R-:W-:Y:S05]  /*3570*/  @P3 BRA `(.L_x_41) ;  /* 0x0000000000043947 */ /* 0x000fea0003800000 */
[----:B------:R0:W5:Y:S02]  /*3580*/  LDG.E.U8 R5, desc[UR18][R26.64+0x1] ;  /* 0x000001121a057981 */ /* 0x000164000c1e1100 */
.L_x_41:
[----:B------:R-:W-:Y:S05]  /*3590*/  BSYNC B1 ;  /* 0x0000000000017941 */ /* 0x000fea0003800000 */
.L_x_40:
[----:B-----5:R-:W-:Y:S01]  /*35a0*/  LOP3.LUT R5, R5, 0xff, RZ, 0xc0, !PT ;  /* 0x000000ff05057812 */ /* 0x020fe200078ec0ff */
[----:B------:R-:W-:Y:S01]  /*35b0*/  BSSY B1, `(.L_x_42) ;  /* 0x000000b000017945 */ /* 0x000fe20003800000 */
[----:B------:R-:W-:Y:S02]  /*35c0*/  ISETP.LT.OR P4, PT, R29, 0x9, !P0 ;  /* 0x000000091d00780c */ /* 0x000fe40004781670 */
[----:B------:R-:W-:-:S05]  /*35d0*/  F2FP.F16.E4M3.UNPACK_B R5, R5 ;  /* 0x00000005ff05723e */ /* 0x000fca00020006ff */
[----:B------:R-:W-:-:S05]  /*35e0*/  HADD2.F32 R30, -RZ, R5.H0_H0 ;  /* 0x20000005ff1e7230 */ /* 0x000fca0000004100 */
[----:B------:R-:W-:-:S04]  /*35f0*/  FMUL R5, R30, R9 ;  /* 0x000000091e057220 */ /* 0x000fc80000400000 */
[----:B------:R-:W-:-:S05]  /*3600*/  FFMA R5, R134, R8, R5 ;  /* 0x0000000886057223 */ /* 0x000fca0000000005 */
[----:B----4-:R-:W-:Y:S02]  /*3610*/  F2FP.SATFINITE.E4M3.F32.PACK_AB_MERGE_C R31, RZ, R5, RZ ;  /* 0x00000005ff1f723e */ /* 0x010fe400048070ff */
[----:B------:R-:W-:-:S03]  /*3620*/  PRMT R5, RZ, 0x7610, R5 ;  /* 0x00007610ff057816 */ /* 0x000fc60000000005 */
[----:B------:R4:W-:Y:S01]  /*3630*/  @!P3 STG.E.U8 desc[UR18][R6.64+0x1], R31 ;  /* 0x0000011f0600b986 */ /* 0x0009e2000c101112 */
[----:B------:R-:W-:Y:S05]  /*3640*/  @P4 BRA `(.L_x_43) ;  /* 0x0000000000044947 */ /* 0x000fea0003800000 */
[----:B------:R0:W5:Y:S02]  /*3650*/  LDG.E.U8 R5, desc[UR18][R24.64+0x8] ;  /* 0x0000081218057981 */ /* 0x000164000c1e1100 */
.L_x_43:
[----:B------:R-:W-:Y:S05]  /*3660*/  BSYNC B1 ;  /* 0x0000000000017941 */ /* 0x000fea0003800000 */
.L_x_42:
        /* <DEDUP_REMOVED lines=8> */
[----:B----4-:R-:W-:-:S05]  /*36f0*/  F2FP.SATFINITE.E4M3.F32.PACK_AB_MERGE_C R31, RZ, R30, RZ ;  /* 0x0000001eff1f723e */ /* 0x010fca00048070ff */
[----:B------:R4:W-:Y:S01]  /*3700*/  @!P4 STG.E.U8 desc[UR18][R10.64+0x8], R31 ;  /* 0x0000081f0a00c986 */ /* 0x0009e2000c101112 */
[----:B------:R-:W-:Y:S05]  /*3710*/  @P3 BRA `(.L_x_45) ;  /* 0x0000000000043947 */ /* 0x000fea0003800000 */
[----:B------:R0:W5:Y:S02]  /*3720*/  LDG.E.U8 R5, desc[UR18][R24.64+0x9] ;  /* 0x0000091218057981 */ /* 0x000164000c1e1100 */
.L_x_45:
[----:B------:R-:W-:Y:S05]  /*3730*/  BSYNC B1 ;  /* 0x0000000000017941 */ /* 0x000fea0003800000 */
.L_x_44:
        /* <DEDUP_REMOVED lines=12> */
.L_x_47:
[----:B------:R-:W-:Y:S05]  /*3800*/  BSYNC B1 ;  /* 0x0000000000017941 */ /* 0x000fea0003800000 */
.L_x_46:
        /* <DEDUP_REMOVED lines=12> */
.L_x_49:
[----:B------:R-:W-:Y:S05]  /*38d0*/  BSYNC B1 ;  /* 0x0000000000017941 */ /* 0x000fea0003800000 */
.L_x_48:
        /* <DEDUP_REMOVED lines=12> */
.L_x_51:
[----:B------:R-:W-:Y:S05]  /*39a0*/  BSYNC B1 ;  /* 0x0000000000017941 */ /* 0x000fea0003800000 */
.L_x_50:
        /* <DEDUP_REMOVED lines=12> */
.L_x_53:
[----:B------:R-:W-:Y:S05]  /*3a70*/  BSYNC B1 ;  /* 0x0000000000017941 */ /* 0x000fea0003800000 */
.L_x_52:
        /* <DEDUP_REMOVED lines=12> */
.L_x_55:
[----:B------:R-:W-:Y:S05]  /*3b40*/  BSYNC B1 ;  /* 0x0000000000017941 */ /* 0x000fea0003800000 */
.L_x_54:
        /* <DEDUP_REMOVED lines=12> */
.L_x_57:
[----:B------:R-:W-:Y:S05]  /*3c10*/  BSYNC B1 ;  /* 0x0000000000017941 */ /* 0x000fea0003800000 */
.L_x_56:
        /* <DEDUP_REMOVED lines=12> */
.L_x_59:
[----:B------:R-:W-:Y:S05]  /*3ce0*/  BSYNC B1 ;  /* 0x0000000000017941 */ /* 0x000fea0003800000 */
.L_x_58:
        /* <DEDUP_REMOVED lines=12> */
.L_x_61:
[----:B------:R-:W-:Y:S05]  /*3db0*/  BSYNC B1 ;  /* 0x0000000000017941 */ /* 0x000fea0003800000 */
.L_x_60:
        /* <DEDUP_REMOVED lines=12> */
.L_x_63:
[----:B------:R-:W-:Y:S05]  /*3e80*/  BSYNC B1 ;  /* 0x0000000000017941 */ /* 0x000fea0003800000 */
.L_x_62:
        /* <DEDUP_REMOVED lines=12> */
.L_x_65:
[----:B------:R-:W-:Y:S05]  /*3f50*/  BSYNC B1 ;  /* 0x0000000000017941 */ /* 0x000fea0003800000 */
.L_x_64:
        /* <DEDUP_REMOVED lines=12> */
.L_x_67:
[----:B------:R-:W-:Y:S05]  /*4020*/  BSYNC B1 ;  /* 0x0000000000017941 */ /* 0x000fea0003800000 */
.L_x_66:
        /* <DEDUP_REMOVED lines=12> */
.L_x_69:
[----:B------:R-:W-:Y:S05]  /*40f0*/  BSYNC B1 ;  /* 0x0000000000017941 */ /* 0x000fea0003800000 */
.L_x_68:
        /* <DEDUP_REMOVED lines=12> */
.L_x_71:
[----:B------:R-:W-:Y:S05]  /*41c0*/  BSYNC B1 ;  /* 0x0000000000017941 */ /* 0x000fea0003800000 */
.L_x_70:
        /* <DEDUP_REMOVED lines=12> */
.L_x_73:
[----:B------:R-:W-:Y:S05]  /*4290*/  BSYNC B1 ;  /* 0x0000000000017941 */ /* 0x000fea0003800000 */
.L_x_72:
        /* <DEDUP_REMOVED lines=12> */
.L_x_75:
[----:B------:R-:W-:Y:S05]  /*4360*/  BSYNC B1 ;  /* 0x0000000000017941 */ /* 0x000fea0003800000 */
.L_x_74:
        /* <DEDUP_REMOVED lines=12> */
.L_x_77:
[----:B------:R-:W-:Y:S05]  /*4430*/  BSYNC B1 ;  /* 0x0000000000017941 */ /* 0x000fea0003800000 */
.L_x_76:
        /* <DEDUP_REMOVED lines=12> */
.L_x_79:
[----:B------:R-:W-:Y:S05]  /*4500*/  BSYNC B1 ;  /* 0x0000000000017941 */ /* 0x000fea0003800000 */
.L_x_78:
        /* <DEDUP_REMOVED lines=12> */
.L_x_81:
[----:B------:R-:W-:Y:S05]  /*45d0*/  BSYNC B1 ;  /* 0x0000000000017941 */ /* 0x000fea0003800000 */
.L_x_80:
        /* <DEDUP_REMOVED lines=12> */
.L_x_83:
[----:B------:R-:W-:Y:S05]  /*46a0*/  BSYNC B1 ;  /* 0x0000000000017941 */ /* 0x000fea0003800000 */
.L_x_82:
        /* <DEDUP_REMOVED lines=12> */
.L_x_85:
[----:B------:R-:W-:Y:S05]  /*4770*/  BSYNC B1 ;  /* 0x0000000000017941 */ /* 0x000fea0003800000 */
.L_x_84:
        /* <DEDUP_REMOVED lines=12> */
.L_x_87:
[----:B------:R-:W-:Y:S05]  /*4840*/  BSYNC B1 ;  /* 0x0000000000017941 */ /* 0x000fea0003800000 */
.L_x_86:
        /* <DEDUP_REMOVED lines=12> */
.L_x_89:
[----:B------:R-:W-:Y:S05]  /*4910*/  BSYNC B1 ;  /* 0x0000000000017941 */ /* 0x000fea0003800000 */
.L_x_88:
        /* <DEDUP_REMOVED lines=12> */
.L_x_91:
[----:B------:R-:W-:Y:S05]  /*49e0*/  BSYNC B1 ;  /* 0x0000000000017941 */ /* 0x000fea0003800000 */
.L_x_90:
        /* <DEDUP_REMOVED lines=12> */
.L_x_93:
[----:B------:R-:W-:Y:S05]  /*4ab0*/  BSYNC B1 ;  /* 0x0000000000017941 */ /* 0x000fea0003800000 */
.L_x_92:
        /* <DEDUP_REMOVED lines=12> */
.L_x_95:
[----:B------:R-:W-:Y:S05]  /*4b80*/  BSYNC B1 ;  /* 0x0000000000017941 */ /* 0x000fea0003800000 */
.L_x_94:
        /* <DEDUP_REMOVED lines=12> */
.L_x_97:
[----:B------:R-:W-:Y:S05]  /*4c50*/  BSYNC B1 ;  /* 0x0000000000017941 */ /* 0x000fea0003800000 */
.L_x_96:
        /* <DEDUP_REMOVED lines=12> */
.L_x_99:
[----:B------:R-:W-:Y:S05]  /*4d20*/  BSYNC B1 ;  /* 0x0000000000017941 */ /* 0x000fea0003800000 */
.L_x_98:
        /* <DEDUP_REMOVED lines=12> */
.L_x_101:
[----:B------:R-:W-:Y:S05]  /*4df0*/  BSYNC B1 ;  /* 0x0000000000017941 */ /* 0x000fea0003800000 */
.L_x_100:
        /* <DEDUP_REMOVED lines=12> */
.L_x_103:
[----:B------:R-:W-:Y:S05]  /*4ec0*/  BSYNC B1 ;  /* 0x0000000000017941 */ /* 0x000fea0003800000 */
.L_x_102:
        /* <DEDUP_REMOVED lines=12> */
.L_x_105:
[----:B------:R-:W-:Y:S05]  /*4f90*/  BSYNC B1 ;  /* 0x0000000000017941 */ /* 0x000fea0003800000 */
.L_x_104:
        /* <DEDUP_REMOVED lines=12> */
.L_x_107:
[----:B------:R-:W-:Y:S05]  /*5060*/  BSYNC B1 ;  /* 0x0000000000017941 */ /* 0x000fea0003800000 */
.L_x_106:
        /* <DEDUP_REMOVED lines=12> */
.L_x_109:
[----:B------:R-:W-:Y:S05]  /*5130*/  BSYNC B1 ;  /* 0x0000000000017941 */ /* 0x000fea0003800000 */
.L_x_108:
        /* <DEDUP_REMOVED lines=12> */
.L_x_111:
[----:B------:R-:W-:Y:S05]  /*5200*/  BSYNC B1 ;  /* 0x0000000000017941 */ /* 0x000fea0003800000 */
.L_x_110:
        /* <DEDUP_REMOVED lines=12> */
.L_x_113:
[----:B------:R-:W-:Y:S05]  /*52d0*/  BSYNC B1 ;  /* 0x0000000000017941 */ /* 0x000fea0003800000 */
.L_x_112:
        /* <DEDUP_REMOVED lines=12> */
.L_x_115:
[----:B------:R-:W-:Y:S05]  /*53a0*/  BSYNC B1 ;  /* 0x0000000000017941 */ /* 0x000fea0003800000 */
.L_x_114:
        /* <DEDUP_REMOVED lines=12> */
.L_x_117:
[----:B------:R-:W-:Y:S05]  /*5470*/  BSYNC B1 ;  /* 0x0000000000017941 */ /* 0x000fea0003800000 */
.L_x_116:
        /* <DEDUP_REMOVED lines=12> */
.L_x_119:
[----:B------:R-:W-:Y:S05]  /*5540*/  BSYNC B1 ;  /* 0x0000000000017941 */ /* 0x000fea0003800000 */
.L_x_118:
        /* <DEDUP_REMOVED lines=12> */
.L_x_121:
[----:B------:R-:W-:Y:S05]  /*5610*/  BSYNC B1 ;  /* 0x0000000000017941 */ /* 0x000fea0003800000 */
.L_x_120:
        /* <DEDUP_REMOVED lines=12> */
.L_x_123:
[----:B------:R-:W-:Y:S05]  /*56e0*/  BSYNC B1 ;  /* 0x0000000000017941 */ /* 0x000fea0003800000 */
.L_x_122:
        /* <DEDUP_REMOVED lines=12> */
.L_x_125:
[----:B------:R-:W-:Y:S05]  /*57b0*/  BSYNC B1 ;  /* 0x0000000000017941 */ /* 0x000fea0003800000 */
.L_x_124:
        /* <DEDUP_REMOVED lines=12> */
.L_x_127:
[----:B------:R-:W-:Y:S05]  /*5880*/  BSYNC B1 ;  /* 0x0000000000017941 */ /* 0x000fea0003800000 */
.L_x_126:
        /* <DEDUP_REMOVED lines=12> */
.L_x_129:
[----:B------:R-:W-:Y:S05]  /*5950*/  BSYNC B1 ;  /* 0x0000000000017941 */ /* 0x000fea0003800000 */
.L_x_128:
        /* <DEDUP_REMOVED lines=12> */
.L_x_131:
[----:B------:R-:W-:Y:S05]  /*5a20*/  BSYNC B1 ;  /* 0x0000000000017941 */ /* 0x000fea0003800000 */
.L_x_130:
        /* <DEDUP_REMOVED lines=12> */
.L_x_133:
[----:B------:R-:W-:Y:S05]  /*5af0*/  BSYNC B1 ;  /* 0x0000000000017941 */ /* 0x000fea0003800000 */
.L_x_132:
        /* <DEDUP_REMOVED lines=12> */
.L_x_135:
[----:B------:R-:W-:Y:S05]  /*5bc0*/  BSYNC B1 ;  /* 0x0000000000017941 */ /* 0x000fea0003800000 */
.L_x_134:
        /* <DEDUP_REMOVED lines=12> */
.L_x_137:
[----:B------:R-:W-:Y:S05]  /*5c90*/  BSYNC B1 ;  /* 0x0000000000017941 */ /* 0x000fea0003800000 */
.L_x_136:
        /* <DEDUP_REMOVED lines=12> */
.L_x_139:
[----:B------:R-:W-:Y:S05]  /*5d60*/  BSYNC B1 ;  /* 0x0000000000017941 */ /* 0x000fea0003800000 */
.L_x_138:
        /* <DEDUP_REMOVED lines=12> */
.L_x_141:
[----:B------:R-:W-:Y:S05]  /*5e30*/  BSYNC B1 ;  /* 0x0000000000017941 */ /* 0x000fea0003800000 */
.L_x_140:
        /* <DEDUP_REMOVED lines=12> */
.L_x_143:
[----:B------:R-:W-:Y:S05]  /*5f00*/  BSYNC B1 ;  /* 0x0000000000017941 */ /* 0x000fea0003800000 */
.L_x_142:
        /* <DEDUP_REMOVED lines=12> */
.L_x_145:
[----:B------:R-:W-:Y:S05]  /*5fd0*/  BSYNC B1 ;  /* 0x0000000000017941 */ /* 0x000fea0003800000 */
.L_x_144:
[----:B-----5:R-:W-:Y:S01]  /*5fe0*/  LOP3.LUT R5, R5, 0xff, RZ, 0xc0, !PT ;  /* 0x000000ff05057812 */ /* 0x020fe200078ec0ff */
[----:B------:R-:W-:Y:S01]  /*5ff0*/  BSSY B1, `(.L_x_146) ;  /* 0x000000b000017945 */ /* 0x000fe20003800000 */
[----:B------:R-:W-:Y:S02]  /*6000*/  ISETP.LT.OR P4, PT, R29, 0x71, !P0 ;  /* 0x000000711d00780c */ /* 0x000fe40004781670 */
[----:B------:R-:W-:-:S05]  /*6010*/  F2FP.F16.E4M3.UNPACK_B R5, R5 ;  /* 0x00000005ff05723e */ /* 0x000fca00020006ff */
[----:B------:R-:W-:-:S05]  /*6020*/  HADD2.F32 R18, -RZ, R5.H0_H0 ;  /* 0x20000005ff127230 */ /* 0x000fca0000004100 */
[----:B------:R-:W-:-:S04]  /*6030*/  FMUL R5, R18, R9 ;  /* 0x0000000912057220 */ /* 0x000fc80000400000 */
[----:B------:R-:W-:-:S05]  /*6040*/  FFMA R5, R20, R8, R5 ;  /* 0x0000000814057223 */ /* 0x000fca0000000005 */
[----:B0-----:R-:W-:Y:S02]  /*6050*/  F2FP.SATFINITE.E4M3.F32.PACK_AB_MERGE_C R23, RZ, R5, RZ ;  /* 0x00000005ff17723e */ /* 0x001fe400048070ff */
[----:B------:R-:W-:-:S03]  /*6060*/  PRMT R5, RZ, 0x7610, R5 ;  /* 0x00007610ff057816 */ /* 0x000fc60000000005 */
[----:B------:R0:W-:Y:S01]  /*6070*/  @!P3 STG.E.U8 desc[UR18][R6.64+0x69], R23 ;  /* 0x000069170600b986 */ /* 0x0001e2000c101112 */
[----:B------:R-:W-:Y:S05]  /*6080*/  @P4 BRA `(.L_x_147) ;  /* 0x0000000000044947 */ /* 0x000fea0003800000 */
[----:B------:R0:W5:Y:S02]  /*6090*/  LDG.E.U8 R5, desc[UR18][R24.64+0x70] ;  /* 0x0000701218057981 */ /* 0x000164000c1e1100 */
.L_x_147:
[----:B------:R-:W-:Y:S05]  /*60a0*/  BSYNC B1 ;  /* 0x0000000000017941 */ /* 0x000fea0003800000 */
.L_x_146:
        /* <DEDUP_REMOVED lines=12> */
.L_x_149:
[----:B------:R-:W-:Y:S05]  /*6170*/  BSYNC B1 ;  /* 0x0000000000017941 */ /* 0x000fea0003800000 */
.L_x_148:
        /* <DEDUP_REMOVED lines=12> */
.L_x_151:
[----:B------:R-:W-:Y:S05]  /*6240*/  BSYNC B1 ;  /* 0x0000000000017941 */ /* 0x000fea0003800000 */
.L_x_150:
        /* <DEDUP_REMOVED lines=8> */
[----:B0-----:R-:W-:-:S05]  /*62d0*/  F2FP.SATFINITE.E4M3.F32.PACK_AB_MERGE_C R17, RZ, R18, RZ ;  /* 0x00000012ff11723e */ /* 0x001fca00048070ff */
[----:B------:R0:W-:Y:S01]  /*62e0*/  @!P4 STG.E.U8 desc[UR18][R6.64+0x70], R17 ;  /* 0x000070110600c986 */ /* 0x0001e2000c101112 */
[----:B------:R-:W-:Y:S05]  /*62f0*/  @P3 BRA `(.L_x_153) ;  /* 0x0000000000043947 */ /* 0x000fea0003800000 */
[----:B------:R0:W5:Y:S02]  /*6300*/  LDG.E.U8 R5, desc[UR18][R26.64+0x71] ;  /* 0x000071121a057981 */ /* 0x000164000c1e1100 */
.L_x_153:
[----:B------:R-:W-:Y:S05]  /*6310*/  BSYNC B1 ;  /* 0x0000000000017941 */ /* 0x000fea0003800000 */
.L_x_152:
        /* <DEDUP_REMOVED lines=12> */
.L_x_155:
[----:B------:R-:W-:Y:S05]  /*63e0*/  BSYNC B1 ;  /* 0x0000000000017941 */ /* 0x000fea0003800000 */
.L_x_154:
        /* <DEDUP_REMOVED lines=12> */
.L_x_157:
[----:B------:R-:W-:Y:S05]  /*64b0*/  BSYNC B1 ;  /* 0x0000000000017941 */ /* 0x000fea0003800000 */
.L_x_156:
        /* <DEDUP_REMOVED lines=12> */
.L_x_159:
[----:B------:R-:W-:Y:S05]  /*6580*/  BSYNC B1 ;  /* 0x0000000000017941 */ /* 0x000fea0003800000 */
.L_x_158:
[----:B-----5:R-:W-:Y:S01]  /*6590*/  LOP3.LUT R5, R5, 0xff, RZ, 0xc0, !PT ;  /* 0x000000ff05057812 */ /* 0x020fe200078ec0ff */
[----:B------:R-:W-:Y:S01]  /*65a0*/  BSSY B1, `(.L_x_160) ;  /* 0x000000b000017945 */ /* 0x000fe20003800000 */
[----:B------:R-:W-:Y:S02]  /*65b0*/  ISETP.LT.OR P1, PT, R29, 0x7a, !P1 ;  /* 0x0000007a1d00780c */ /* 0x000fe40004f21670 */
[----:B------:R-:W-:-:S05]  /*65c0*/  F2FP.F16.E4M3.UNPACK_B R5, R5 ;  /* 0x00000005ff05723e */ /* 0x000fca00020006ff */
[----:B01--4-:R-:W-:Y:S01]  /*65d0*/  HADD2.F32 R10, -RZ, R5.H0_H0 ;  /* 0x20000005ff0a7230 */ /* 0x013fe20000004100 */
[----:B------:R-:W-:-:S04]  /*65e0*/  PRMT R5, RZ, 0x7610, R5 ;  /* 0x00007610ff057816 */ /* 0x000fc80000000005 */
[----:B------:R-:W-:-:S04]  /*65f0*/  FMUL R10, R10, R9 ;  /* 0x000000090a0a7220 */ /* 0x000fc80000400000 */
[----:B------:R-:W-:-:S05]  /*6600*/  FFMA R10, R15, R8, R10 ;  /* 0x000000080f0a7223 */ /* 0x000fca000000000a */
[----:B------:R-:W-:-:S05]  /*6610*/  F2FP.SATFINITE.E4M3.F32.PACK_AB_MERGE_C R11, RZ, R10, RZ ;  /* 0x0000000aff0b723e */ /* 0x000fca00048070ff */
[----:B------:R0:W-:Y:S01]  /*6620*/  @!P3 STG.E.U8 desc[UR18][R6.64+0x78], R11 ;  /* 0x0000780b0600b986 */ /* 0x0001e2000c101112 */
[----:B------:R-:W-:Y:S05]  /*6630*/  @P1 BRA `(.L_x_161) ;  /* 0x0000000000041947 */ /* 0x000fea0003800000 */
[----:B------:R1:W5:Y:S02]  /*6640*/  LDG.E.U8 R5, desc[UR18][R26.64+0x79] ;  /* 0x000079121a057981 */ /* 0x000364000c1e1100 */
.L_x_161:
[----:B------:R-:W-:Y:S05]  /*6650*/  BSYNC B1 ;  /* 0x0000000000017941 */ /* 0x000fea0003800000 */
.L_x_160:
[----:B------:R-:W-:Y:S05]  /*6660*/  @P1 BRA `(.L_x_162) ;  /* 0x0000001000281947 */ /* 0x000fea0003800000 */
[----:B-----5:R-:W-:-:S04]  /*6670*/  LOP3.LUT R5, R5, 0xff, RZ, 0xc0, !PT ;  /* 0x000000ff05057812 */ /* 0x020fc800078ec0ff */
[----:B------:R-:W-:-:S05]  /*6680*/  F2FP.F16.E4M3.UNPACK_B R5, R5 ;  /* 0x00000005ff05723e */ /* 0x000fca00020006ff */
[----:B------:R-:W-:-:S05]  /*6690*/  HADD2.F32 R10, -RZ, R5.H0_H0 ;  /* 0x20000005ff0a7230 */ /* 0x000fca0000004100 */
[----:B------:R-:W-:-:S04]  /*66a0*/  FMUL R5, R10, R9 ;  /* 0x000000090a057220 */ /* 0x000fc80000400000 */
[----:B------:R-:W-:-:S05]  /*66b0*/  FFMA R5, R14, R8, R5 ;  /* 0x000000080e057223 */ /* 0x000fca0000000005 */
[----:B------:R-:W-:-:S05]  /*66c0*/  F2FP.SATFINITE.E4M3.F32.PACK_AB_MERGE_C R5, RZ, R5, RZ ;  /* 0x00000005ff05723e */ /* 0x000fca00048070ff */
[----:B------:R4:W-:Y:S01]  /*66d0*/  STG.E.U8 desc[UR18][R6.64+0x79], R5 ;  /* 0x0000790506007986 */ /* 0x0009e2000c101112 */
[----:B------:R-:W-:Y:S05]  /*66e0*/  BRA `(.L_x_162) ;  /* 0x0000001000087947 */ /* 0x000fea0003800000 */
.L_x_33:
[----:B------:R-:W-:Y:S01]  /*66f0*/  ISETP.GE.AND P1, PT, R36, 0x1, PT ;  /* 0x000000012400780c */ /* 0x000fe20003f26270 */
[-C--:B--2---:R-:W-:Y:S01]  /*6700*/  FMUL R141, R141, R8.reuse ;  /* 0x000000088d8d7220 */ /* 0x084fe20000400000 */
[-C--:B------:R-:W-:Y:S01]  /*6710*/  FMUL R136, R136, R8.reuse ;  /* 0x0000000888887220 */ /* 0x080fe20000400000 */
[----:B------:R-:W-:Y:S01]  /*6720*/  ISETP.GE.AND P0, PT, R36, 0x9, PT ;  /* 0x000000092400780c */ /* 0x000fe20003f06270 */
[-C--:B------:R-:W-:Y:S01]  /*6730*/  FMUL R139, R139, R8.reuse ;  /* 0x000000088b8b7220 */ /* 0x080fe20000400000 */
[C---:B------:R-:W-:Y:S01]  /*6740*/  ISETP.LT.OR P4, PT, R29.reuse, 0x1, !P1 ;  /* 0x000000011d00780c */ /* 0x040fe20004f81670 */
[-C--:B------:R-:W-:Y:S01]  /*6750*/  FMUL R134, R134, R8.reuse ;  /* 0x0000000886867220 */ /* 0x080fe20000400000 */
[----:B------:R-:W-:Y:S01]  /*6760*/  ISETP.LT.OR P5, PT, R29, 0x2, !P1 ;  /* 0x000000021d00780c */ /* 0x000fe20004fa1670 */
[-C--:B------:R-:W-:Y:S01]  /*6770*/  FMUL R137, R137, R8.reuse ;  /* 0x0000000889897220 */ /* 0x080fe20000400000 */
[----:B------:R-:W-:Y:S01]  /*6780*/  F2FP.SATFINITE.E4M3.F32.PACK_AB_MERGE_C R141, RZ, R141, RZ ;  /* 0x0000008dff8d723e */ /* 0x000fe200048070ff */
[----:B------:R-:W-:Y:S01]  /*6790*/  FMUL R132, R132, R8 ;  /* 0x0000000884847220 */ /* 0x000fe20000400000 */
[----:B------:R-:W-:Y:S01]  /*67a0*/  F2FP.SATFINITE.E4M3.F32.PACK_AB_MERGE_C R5, RZ, R136, RZ ;  /* 0x00000088ff05723e */ /* 0x000fe200048070ff */
[-C--:B------:R-:W-:Y:S01]  /*67b0*/  FMUL R135, R135, R8.reuse ;  /* 0x0000000887877220 */ /* 0x080fe20000400000 */
[C---:B------:R-:W-:Y:S01]  /*67c0*/  ISETP.LT.OR P3, PT, R29.reuse, 0x1, !P0 ;  /* 0x000000011d00780c */ /* 0x040fe20004761670 */
[-C--:B------:R-:W-:Y:S01]  /*67d0*/  FMUL R130, R130, R8.reuse ;  /* 0x0000000882827220 */ /* 0x080fe20000400000 */
[----:B------:R-:W-:Y:S01]  /*67e0*/  ISETP.LT.OR P6, PT, R29, 0xa, !P1 ;  /* 0x0000000a1d00780c */ /* 0x000fe20004fc1670 */
[-C--:B------:R-:W-:Y:S01]  /*67f0*/  FMUL R133, R133, R8.reuse ;  /* 0x0000000885857220 */ /* 0x080fe20000400000 */
[----:B------:R-:W-:Y:S01]  /*6800*/  F2FP.SATFINITE.E4M3.F32.PACK_AB_MERGE_C R139, RZ, R139, RZ ;  /* 0x0000008bff8b723e */ /* 0x000fe200048070ff */
[----:B------:R-:W-:Y:S01]  /*6810*/  @!P4 STG.E.U8 desc[UR18][R10.64], R141 ;  /* 0x0000008d0a00c986 */ /* 0x000fe2000c101112 */
[C---:B------:R-:W-:Y:S01]  /*6820*/  ISETP.LT.OR P4, PT, R29.reuse, 0x2, !P0 ;  /* 0x000000021d00780c */ /* 0x040fe20004781670 */
[----:B------:R-:W-:Y:S01]  /*6830*/  FMUL R128, R128, R8 ;  /* 0x0000000880807220 */ /* 0x000fe20000400000 */
[----:B------:R-:W-:Y:S01]  /*6840*/  F2FP.SATFINITE.E4M3.F32.PACK_AB_MERGE_C R25, RZ, R134, RZ ;  /* 0x00000086ff19723e */ /* 0x000fe200048070ff */
[----:B------:R0:W-:Y:S01]  /*6850*/  @!P5 STG.E.U8 desc[UR18][R10.64+0x1], R5 ;  /* 0x000001050a00d986 */ /* 0x0001e2000c101112 */
[----:B------:R-:W-:Y:S01]  /*6860*/  ISETP.LT.OR P5, PT, R29, 0x9, !P1 ;  /* 0x000000091d00780c */ /* 0x000fe20004fa1670 */
[-C--:B------:R-:W-:Y:S01]  /*6870*/  FMUL R131, R131, R8.reuse ;  /* 0x0000000883837220 */ /* 0x080fe20000400000 */
[----:B------:R-:W-:Y:S01]  /*6880*/  F2FP.SATFINITE.E4M3.F32.PACK_AB_MERGE_C R137, RZ, R137, RZ ;  /* 0x00000089ff89723e */ /* 0x000fe200048070ff */
[----:B------:R-:W-:Y:S01]  /*6890*/  @!P3 STG.E.U8 desc[UR18][R6.64], R139 ;  /* 0x0000008b0600b986 */ /* 0x000fe2000c101112 */
[----:B------:R-:W-:Y:S01]  /*68a0*/  ISETP.LT.OR P3, PT, R29, 0x9, !P0 ;  /* 0x000000091d00780c */ /* 0x000fe20004761670 */
[-C--:B------:R-:W-:Y:S01]  /*68b0*/  FMUL R126, R126, R8.reuse ;  /* 0x000000087e7e7220 */ /* 0x080fe20000400000 */
[----:B------:R-:W-:Y:S01]  /*68c0*/  F2FP.SATFINITE.E4M3.F32.PACK_AB_MERGE_C R135, RZ, R135, RZ ;  /* 0x00000087ff87723e */ /* 0x000fe200048070ff */
[-C--:B------:R-:W-:Y:S01]  /*68d0*/  FMUL R129, R129, R8.reuse ;  /* 0x0000000881817220 */ /* 0x080fe20000400000 */
[----:B------:R-:W-:Y:S01]  /*68e0*/  F2FP.SATFINITE.E4M3.F32.PACK_AB_MERGE_C R133, RZ, R133, RZ ;  /* 0x00000085ff85723e */ /* 0x000fe200048070ff */
[----:B------:R1:W-:Y:S01]  /*68f0*/  @!P4 STG.E.U8 desc[UR18][R6.64+0x1], R25 ;  /* 0x000001190600c986 */ /* 0x0003e2000c101112 */
[C---:B------:R-:W-:Y:S01]  /*6900*/  ISETP.LT.OR P4, PT, R29.reuse, 0xa, !P0 ;  /* 0x0000000a1d00780c */ /* 0x040fe20004781670 */
[----:B------:R-:W-:Y:S01]  /*6910*/  FMUL R124, R124, R8 ;  /* 0x000000087c7c7220 */ /* 0x000fe20000400000 */
[----:B0-----:R-:W-:Y:S01]  /*6920*/  F2FP.SATFINITE.E4M3.F32.PACK_AB_MERGE_C R5, RZ, R132, RZ ;  /* 0x00000084ff05723e */ /* 0x001fe200048070ff */
[----:B------:R-:W-:Y:S01]  /*6930*/  @!P5 STG.E.U8 desc[UR18][R10.64+0x8], R137 ;  /* 0x000008890a00d986 */ /* 0x000fe2000c101112 */
[----:B------:R-:W-:Y:S01]  /*6940*/  ISETP.LT.OR P5, PT, R29, 0x11, !P1 ;  /* 0x000000111d00780c */ /* 0x000fe20004fa1670 */
[-C--:B------:R-:W-:Y:S01]  /*6950*/  FMUL R127, R127, R8.reuse ;  /* 0x000000087f7f7220 */ /* 0x080fe20000400000 */
[----:B------:R-:W-:Y:S01]  /*6960*/  F2FP.SATFINITE.E4M3.F32.PACK_AB_MERGE_C R131, RZ, R131, RZ ;  /* 0x00000083ff83723e */ /* 0x000fe200048070ff */
[----:B------:R0:W-:Y:S01]  /*6970*/  @!P6 STG.E.U8 desc[UR18][R10.64+0x9], R5 ;  /* 0x000009050a00e986 */ /* 0x0001e2000c101112 */
[----:B------:R-:W-:Y:S01]  /*6980*/  ISETP.LT.OR P6, PT, R29, 0x12, !P1 ;  /* 0x000000121d00780c */ /* 0x000fe20004fc1670 */
[----:B------:R-:W-:Y:S01]  /*6990*/  FMUL R122, R122, R8 ;  /* 0x000000087a7a7220 */ /* 0x000fe20000400000 */
[----:B------:R-:W-:Y:S01]  /*69a0*/  F2FP.SATFINITE.E4M3.F32.PACK_AB_MERGE_C R129, RZ, R129, RZ ;  /* 0x00000081ff81723e */ /* 0x000fe200048070ff */
[----:B------:R-:W-:Y:S01]  /*69b0*/  @!P3 STG.E.U8 desc[UR18][R6.64+0x8], R135 ;  /* 0x000008870600b986 */ /* 0x000fe2000c101112 */
[----:B-1----:R-:W-:Y:S01]  /*69c0*/  F2FP.SATFINITE.E4M3.F32.PACK_AB_MERGE_C R25, RZ, R130, RZ ;  /* 0x00000082ff19723e */ /* 0x002fe200048070ff */
[-C--:B------:R-:W-:Y:S01]  /*69d0*/  FMUL R125, R125, R8.reuse ;  /* 0x000000087d7d7220 */ /* 0x080fe20000400000 */
[C---:B------:R-:W-:Y:S01]  /*69e0*/  ISETP.LT.OR P3, PT, R29.reuse, 0x11, !P0 ;  /* 0x000000111d00780c */ /* 0x040fe20004761670 */
[-C--:B------:R-:W-:Y:S01]  /*69f0*/  FMUL R120, R120, R8.reuse ;  /* 0x0000000878787220 */ /* 0x080fe20000400000 */
[----:B------:R-:W-:Y:S01]  /*6a00*/  F2FP.SATFINITE.E4M3.F32.PACK_AB_MERGE_C R127, RZ, R127, RZ ;  /* 0x0000007fff7f723e */ /* 0x000fe200048070ff */
[----:B------:R1:W-:Y:S01]  /*6a10*/  @!P4 STG.E.U8 desc[UR18][R6.64+0x9], R25 ;  /* 0x000009190600c986 */ /* 0x0003e2000c101112 */
[----:B------:R-:W-:Y:S01]  /*6a20*/  ISETP.LT.OR P4, PT, R29, 0x12, !P0 ;  /* 0x000000121d00780c */ /* 0x000fe20004781670 */
[----:B------:R-:W-:Y:S01]  /*6a30*/  FMUL R123, R123, R8 ;  /* 0x000000087b7b7220 */ /* 0x000fe20000400000 */
[----:B0-----:R-:W-:Y:S01]  /*6a40*/  F2FP.SATFINITE.E4M3.F32.PACK_AB_MERGE_C R5, RZ, R128, RZ ;  /* 0x00000080ff05723e */ /* 0x001fe200048070ff */
[----:B------:R-:W-:Y:S01]  /*6a50*/  @!P5 STG.E.U8 desc[UR18][R10.64+0x10], R133 ;  /* 0x000010850a00d986 */ /* 0x000fe2000c101112 */
[C---:B------:R-:W-:Y:S01]  /*6a60*/  ISETP.LT.OR P5, PT, R29.reuse, 0x19, !P1 ;  /* 0x000000191d00780c */ /* 0x040fe20004fa1670 */
[-C--:B------:R-:W-:Y:S01]  /*6a70*/  FMUL R118, R118, R8.reuse ;  /* 0x0000000876767220 */ /* 0x080fe20000400000 */
[----:B------:R-:W-:Y:S01]  /*6a80*/  F2FP.SATFINITE.E4M3.F32.PACK_AB_MERGE_C R125, RZ, R125, RZ ;  /* 0x0000007dff7d723e */ /* 0x000fe200048070ff */
[----:B------:R0:W-:Y:S01]  /*6a90*/  @!P6 STG.E.U8 desc[UR18][R10.64+0x11], R5 ;  /* 0x000011050a00e986 */ /* 0x0001e2000c101112 */
[----:B------:R-:W-:Y:S01]  /*6aa0*/  ISETP.LT.OR P6, PT, R29, 0x1a, !P1 ;  /* 0x0000001a1d00780c */ /* 0x000fe20004fc1670 */
[-C--:B------:R-:W-:Y:S01]  /*6ab0*/  FMUL R121, R121, R8.reuse ;  /* 0x0000000879797220 */ /* 0x080fe20000400000 */
[----:B------:R-:W-:Y:S01]  /*6ac0*/  FMUL R116, R116, R8 ;  /* 0x0000000874747220 */ /* 0x000fe20000400000 */
[----:B-1----:R-:W-:Y:S01]  /*6ad0*/  F2FP.SATFINITE.E4M3.F32.PACK_AB_MERGE_C R25, RZ, R126, RZ ;  /* 0x0000007eff19723e */ /* 0x002fe200048070ff */
[----:B------:R-:W-:Y:S01]  /*6ae0*/  @!P3 STG.E.U8 desc[UR18][R6.64+0x10], R131 ;  /* 0x000010830600b986 */ /* 0x000fe2000c101112 */
[----:B------:R-:W-:Y:S01]  /*6af0*/  ISETP.LT.OR P3, PT, R29, 0x19, !P0 ;  /* 0x000000191d00780c */ /* 0x000fe20004761670 */
        /* <DEDUP_REMOVED lines=35> */
[----:B------:R-:W-:Y:S01]  /*6d30*/  ISETP.LT.OR P3, PT, R29, 0x29, !P0 ;  /* 0x000000291d00780c */ /* 0x000fe20004761670 */
[-C--:B------:R-:W-:Y:S01]  /*6d40*/  FMUL R109, R109, R8.reuse ;  /* 0x000000086d6d7220 */ /* 0x080fe20000400000 */
[-C--:B------:R-:W-:Y:S01]  /*6d50*/  FMUL R104, R104, R8.reuse ;  /* 0x0000000868687220 */ /* 0x080fe20000400000 */
        /* <DEDUP_REMOVED lines=104> */
[----:B------:R-:W-:-:S02]  /*73e0*/  ISETP.LT.OR P3, PT, R29, 0x59, !P0 ;  /* 0x000000591d00780c */ /* 0x000fc40004761670 */
[----:B------:R-:W-:Y:S01]  /*73f0*/  F2FP.SATFINITE.E4M3.F32.PACK_AB_MERGE_C R19, RZ, R19, RZ ;  /* 0x00000013ff13723e */ /* 0x000fe200048070ff */
[----:B------:R1:W-:Y:S01]  /*7400*/  @!P4 STG.E.U8 desc[UR18][R6.64+0x51], R25 ;  /* 0x000051190600c986 */ /* 0x0003e2000c101112 */
[C---:B------:R-:W-:Y:S02]  /*7410*/  ISETP.LT.OR P4, PT, R29.reuse, 0x5a, !P0 ;  /* 0x0000005a1d00780c */ /* 0x040fe40004781670 */
[----:B0-----:R-:W-:Y:S01]  /*7420*/  F2FP.SATFINITE.E4M3.F32.PACK_AB_MERGE_C R5, RZ, R92, RZ ;  /* 0x0000005cff05723e */ /* 0x001fe200048070ff */
[----:B------:R-:W-:Y:S01]  /*7430*/  @!P5 STG.E.U8 desc[UR18][R10.64+0x58], R97 ;  /* 0x000058610a00d986 */ /* 0x000fe2000c101112 */
[C---:B------:R-:W-:Y:S02]  /*7440*/  ISETP.LT.OR P5, PT, R29.reuse, 0x61, !P1 ;  /* 0x000000611d00780c */ /* 0x040fe40004fa1670 */
[----:B------:R-:W-:Y:S01]  /*7450*/  F2FP.SATFINITE.E4M3.F32.PACK_AB_MERGE_C R13, RZ, R13, RZ ;  /* 0x0000000dff0d723e */ /* 0x000fe200048070ff */
[----:B------:R0:W-:Y:S01]  /*7460*/  @!P6 STG.E.U8 desc[UR18][R10.64+0x59], R5 ;  /* 0x000059050a00e986 */ /* 0x0001e2000c101112 */
[----:B------:R-:W-:-:S02]  /*7470*/  ISETP.LT.OR P6, PT, R29, 0x62, !P1 ;  /* 0x000000621d00780c */ /* 0x000fc40004fc1670 */
[----:B------:R-:W-:Y:S01]  /*7480*/  F2FP.SATFINITE.E4M3.F32.PACK_AB_MERGE_C R15, RZ, R15, RZ ;  /* 0x0000000fff0f723e */ /* 0x000fe200048070ff */
[----:B------:R-:W-:Y:S01]  /*7490*/  @!P3 STG.E.U8 desc[UR18][R6.64+0x58], R95 ;  /* 0x0000585f0600b986 */ /* 0x000fe2000c101112 */
[----:B-1----:R-:W-:Y:S02]  /*74a0*/  F2FP.SATFINITE.E4M3.F32.PACK_AB_MERGE_C R25, RZ, R90, RZ ;  /* 0x0000005aff19723e */ /* 0x002fe400048070ff */
[----:B------:R-:W-:-:S03]  /*74b0*/  ISETP.LT.OR P3, PT, R29, 0x61, !P0 ;  /* 0x000000611d00780c */ /* 0x000fc60004761670 */
[----:B------:R1:W-:Y:S01]  /*74c0*/  @!P4 STG.E.U8 desc[UR18][R6.64+0x59], R25 ;  /* 0x000059190600c986 */ /* 0x0003e2000c101112 */
[C---:B------:R-:W-:Y:S02]  /*74d0*/  ISETP.LT.OR P4, PT, R29.reuse, 0x62, !P0 ;  /* 0x000000621d00780c */ /* 0x040fe40004781670 */
[----:B0-----:R-:W-:Y:S01]  /*74e0*/  F2FP.SATFINITE.E4M3.F32.PACK_AB_MERGE_C R5, RZ, R88, RZ ;  /* 0x00000058ff05723e */ /* 0x001fe200048070ff */
[----:B------:R-:W-:Y:S01]  /*74f0*/  @!P5 STG.E.U8 desc[UR18][R10.64+0x60], R93 ;  /* 0x0000605d0a00d986 */ /* 0x000fe2000c101112 */
[----:B------:R-:W-:-:S03]  /*7500*/  ISETP.LT.OR P5, PT, R29, 0x69, !P1 ;  /* 0x000000691d00780c */ /* 0x000fc60004fa1670 */
[----:B------:R0:W-:Y:S01]  /*7510*/  @!P6 STG.E.U8 desc[UR18][R10.64+0x61], R5 ;  /* 0x000061050a00e986 */ /* 0x0001e2000c101112 */
[C---:B------:R-:W-:Y:S02]  /*7520*/  ISETP.LT.OR P6, PT, R29.reuse, 0x6a, !P1 ;  /* 0x0000006a1d00780c */ /* 0x040fe40004fc1670 */
[----:B-1----:R-:W-:Y:S01]  /*7530*/  F2FP.SATFINITE.E4M3.F32.PACK_AB_MERGE_C R25, RZ, R22, RZ ;  /* 0x00000016ff19723e */ /* 0x002fe200048070ff */
[----:B------:R-:W-:Y:S01]  /*7540*/  @!P3 STG.E.U8 desc[UR18][R6.64+0x60], R91 ;  /* 0x0000605b0600b986 */ /* 0x000fe2000c101112 */
        /* <DEDUP_REMOVED lines=11> */
[----:B------:R-:W-:Y:S01]  /*7600*/  @!P4 STG.E.U8 desc[UR18][R6.64+0x69], R25 ;  /* 0x000069190600c986 */ /* 0x000fe2000c101112 */
[C---:B------:R-:W-:Y:S02]  /*7610*/  ISETP.LT.OR P4, PT, R29.reuse, 0x79, !P1 ;  /* 0x000000791d00780c */ /* 0x040fe40004f81670 */
[C---:B------:R-:W-:Y:S01]  /*7620*/  ISETP.LT.OR P1, PT, R29.reuse, 0x7a, !P1 ;  /* 0x0000007a1d00780c */ /* 0x040fe20004f21670 */
[----:B------:R1:W-:Y:S01]  /*7630*/  @!P5 STG.E.U8 desc[UR18][R10.64+0x70], R21 ;  /* 0x000070150a00d986 */ /* 0x0003e2000c101112 */
[C---:B------:R-:W-:Y:S02]  /*7640*/  ISETP.LT.OR P5, PT, R29.reuse, 0x72, !P0 ;  /* 0x000000721d00780c */ /* 0x040fe400047a1670 */
[----:B0-----:R-:W-:Y:S01]  /*7650*/  F2FP.SATFINITE.E4M3.F32.PACK_AB_MERGE_C R5, RZ, R16, RZ ;  /* 0x00000010ff05723e */ /* 0x001fe200048070ff */
[----:B------:R0:W-:Y:S01]  /*7660*/  @!P6 STG.E.U8 desc[UR18][R10.64+0x71], R17 ;  /* 0x000071110a00e986 */ /* 0x0001e2000c101112 */
[C---:B------:R-:W-:Y:S02]  /*7670*/  ISETP.LT.OR P6, PT, R29.reuse, 0x79, !P0 ;  /* 0x000000791d00780c */ /* 0x040fe400047c1670 */
[----:B------:R-:W-:Y:S01]  /*7680*/  ISETP.LT.OR P0, PT, R29, 0x7a, !P0 ;  /* 0x0000007a1d00780c */ /* 0x000fe20004701670 */
[----:B------:R2:W-:Y:S01]  /*7690*/  @!P3 STG.E.U8 desc[UR18][R6.64+0x70], R19 ;  /* 0x000070130600b986 */ /* 0x0005e2000c101112 */
[----:B-1----:R-:W-:-:S05]  /*76a0*/  F2FP.SATFINITE.E4M3.F32.PACK_AB_MERGE_C R21, RZ, R14, RZ ;  /* 0x0000000eff15723e */ /* 0x002fca00048070ff */
[----:B------:R2:W-:Y:S01]  /*76b0*/  @!P5 STG.E.U8 desc[UR18][R6.64+0x71], R5 ;  /* 0x000071050600d986 */ /* 0x0005e2000c101112 */
[----:B0-----:R-:W-:-:S03]  /*76c0*/  F2FP.SATFINITE.E4M3.F32.PACK_AB_MERGE_C R17, RZ, R12, RZ ;  /* 0x0000000cff11723e */ /* 0x001fc600048070ff */
[----:B------:R2:W-:Y:S04]  /*76d0*/  @!P4 STG.E.U8 desc[UR18][R10.64+0x78], R13 ;  /* 0x0000780d0a00c986 */ /* 0x0005e8000c101112 */
[----:B------:R2:W-:Y:S04]  /*76e0*/  @!P1 STG.E.U8 desc[UR18][R10.64+0x79], R17 ;  /* 0x000079110a009986 */ /* 0x0005e8000c101112 */
[----:B------:R2:W-:Y:S04]  /*76f0*/  @!P6 STG.E.U8 desc[UR18][R6.64+0x78], R15 ;  /* 0x0000780f0600e986 */ /* 0x0005e8000c101112 */
[----:B------:R2:W-:Y:S02]  /*7700*/  @!P0 STG.E.U8 desc[UR18][R6.64+0x79], R21 ;  /* 0x0000791506008986 */ /* 0x0005e4000c101112 */
.L_x_162:
[----:B------:R-:W-:Y:S05]  /*7710*/  BSYNC B0 ;  /* 0x0000000000007941 */ /* 0x000fea0003800000 */
.L_x_32:
[----:B------:R-:W-:Y:S01]  /*7720*/  ULDC UR6, c[0x0][0xc] ;  /* 0x0000030000067ab9 */ /* 0x000fe20000000800 */
[----:B------:R-:W-:Y:S01]  /*7730*/  ULDC UR7, c[0x0][0x10] ;  /* 0x0000040000077ab9 */ /* 0x000fe20000000800 */
[----:B--2-45:R-:W2:Y:S01]  /*7740*/  LDC R5, c[0x0][0x14] ;  /* 0x00000500ff057b82 */ /* 0x034ea20000000800 */
[----:B------:R-:W-:Y:S01]  /*7750*/  UIMAD.WIDE.U32 UR6, UR6, UR7, URZ ;  /* 0x00000007060672a5 */ /* 0x000fe2000f8e003f */
[----:B0-----:R-:W-:Y:S01]  /*7760*/  PRMT R6, RZ, 0x7610, R6 ;  /* 0x00007610ff067816 */ /* 0x001fe20000000006 */
[----:B------:R-:W-:-:S04]  /*7770*/  IMAD.MOV.U32 R7, RZ, RZ, -0x1 ;  /* 0xffffffffff077424 */ /* 0x000fc800078e00ff */
[----:B--2---:R-:W-:-:S04]  /*7780*/  IMAD.WIDE.U32 R2, R5, UR6, R2 ;  /* 0x0000000605027c25 */ /* 0x004fc8000f8e0002 */
[----:B------:R-:W-:Y:S01]  /*7790*/  IMAD R5, R5, UR7, RZ ;  /* 0x0000000705057c24 */ /* 0x000fe2000f8e02ff */
[----:B------:R-:W-:Y:S02]  /*77a0*/  ULDC.64 UR6, c[0x0][0x650] ;  /* 0x0001940000067ab9 */ /* 0x000fe40000000a00 */
[----:B------:R-:W-:Y:S01]  /*77b0*/  ISETP.GE.U32.AND P0, PT, R2, UR6, PT ;  /* 0x0000000602007c0c */ /* 0x000fe2000bf06070 */
[----:B------:R-:W-:Y:S02]  /*77c0*/  IMAD.IADD R3, R3, 0x1, R5 ;  /* 0x0000000103037824 */ /* 0x000fe400078e0205 */
[----:B------:R-:W-:-:S03]  /*77d0*/  IMAD.MOV.U32 R5, RZ, RZ, -0x1 ;  /* 0xffffffffff057424 */ /* 0x000fc600078e00ff */
[----:B------:R-:W-:-:S13]  /*77e0*/  ISETP.GE.U32.AND.EX P0, PT, R3, UR7, PT, P0 ;  /* 0x0000000703007c0c */ /* 0x000fda000bf06100 */
[----:B------:R-:W-:Y:S05]  /*77f0*/  @P0 BRA `(.L_x_163) ;  /* 0x0000000400600947 */ /* 0x000fea0003800000 */
[----:B------:R-:W0:Y:S01]  /*7800*/  S2R R20, SR_CTAID.X ;  /* 0x0000000000147919 */ /* 0x000e220000002500 */
[----:B------:R-:W2:Y:S01]  /*7810*/  LDC.64 R14, c[0x0][0x628] ;  /* 0x00018a00ff0e7b82 */ /* 0x000ea20000000a00 */
[----:B------:R-:W-:Y:S01]  /*7820*/  ULDC UR6, c[0x0][0x150] ;  /* 0x0000540000067ab9 */ /* 0x000fe20000000800 */
[----:B------:R-:W-:Y:S01]  /*7830*/  IMAD.MOV.U32 R12, RZ, RZ, R2 ;  /* 0x000000ffff0c7224 */ /* 0x000fe200078e0002 */
[----:B------:R-:W4:Y:S01]  /*7840*/  S2R R22, SR_CTAID.Y ;  /* 0x0000000000167919 */ /* 0x000f220000002600 */
[----:B------:R-:W-:-:S04]  /*7850*/  IMAD.MOV.U32 R13, RZ, RZ, R3 ;  /* 0x000000ffff0d7224 */ /* 0x000fc800078e0003 */
[----:B------:R-:W1:Y:S08]  /*7860*/  LDC R23, c[0x0][0x144] ;  /* 0x00005100ff177b82 */ /* 0x000e700000000800 */
[----:B------:R-:W1:Y:S08]  /*7870*/  LDC R16, c[0x0][0x630] ;  /* 0x00018c00ff107b82 */ /* 0x000e700000000800 */
[----:B------:R-:W1:Y:S01]  /*7880*/  LDC.64 R18, c[0x0][0x620] ;  /* 0x00018800ff127b82 */ /* 0x000e620000000a00 */
[----:B--2---:R-:W-:-:S04]  /*7890*/  ISETP.NE.U32.AND P0, PT, R14, RZ, PT ;  /* 0x000000ff0e00720c */ /* 0x004fc80003f05070 */
[----:B------:R-:W-:Y:S02]  /*78a0*/  ISETP.NE.AND.EX P0, PT, R15, RZ, PT, P0 ;  /* 0x000000ff0f00720c */ /* 0x000fe40003f05300 */
[----:B0-----:R-:W-:-:S05]  /*78b0*/  I2FP.F32.U32 R5, R20 ;  /* 0x0000001400057245 */ /* 0x001fca0000201000 */
[----:B------:R-:W-:-:S04]  /*78c0*/  FMUL R5, R5, UR6 ;  /* 0x0000000605057c20 */ /* 0x000fc80008400000 */
[----:B------:R0:W2:Y:S02]  /*78d0*/  F2I.U32.TRUNC.NTZ R21, R5 ;  /* 0x0000000500157305 */ /* 0x0000a4000020f000 */
[----:B----4-:R-:W-:Y:S05]  /*78e0*/  @!P0 BRA `(.L_x_164) ;  /* 0x0000000000288947 */ /* 0x010fea0003800000 */
[----:B0-----:R-:W0:Y:S02]  /*78f0*/  LDC R5, c[0x0][0x634] ;  /* 0x00018d00ff057b82 */ /* 0x001e240000000800 */
        /* <DEDUP_REMOVED lines=9> */
.L_x_164:
[-CC-:B-1----:R-:W-:Y:S01]  /*7990*/  SHF.R.U64 R17, R12, R16.reuse, R13.reuse ;  /* 0x000000100c117219 */ /* 0x182fe2000000120d */
[----:B------:R-:W1:Y:S01]  /*79a0*/  LDC.64 R28, c[0x0][0x640] ;  /* 0x00019000ff1c7b82 */ /* 0x000e620000000a00 */
[----:B0-----:R-:W-:Y:S01]  /*79b0*/  SHF.R.U32.HI R5, RZ, R16, R13 ;  /* 0x00000010ff057219 */ /* 0x001fe2000001160d */
[----:B--2---:R-:W-:Y:S01]  /*79c0*/  IMAD.MOV R21, RZ, RZ, -R21 ;  /* 0x000000ffff157224 */ /* 0x004fe200078e0a15 */
[----:B------:R-:W-:Y:S01]  /*79d0*/  IADD3 R11, P0, RZ, -R17, RZ ;  /* 0x80000011ff0b7210 */ /* 0x000fe20007f1e0ff */
[----:B------:R-:W-:Y:S02]  /*79e0*/  ULDC UR6, c[0x0][0x154] ;  /* 0x0000550000067ab9 */ /* 0x000fe40000000800 */
[----:B------:R-:W-:Y:S02]  /*79f0*/  IMAD R23, R23, R21, R20 ;  /* 0x0000001517177224 */ /* 0x000fe400078e0214 */
[----:B------:R-:W0:Y:S01]  /*7a00*/  LDC R12, c[0x0][0x618] ;  /* 0x00018600ff0c7b82 */ /* 0x000e220000000800 */
[----:B------:R-:W-:-:S02]  /*7a10*/  IMAD.X R5, RZ, RZ, ~R5, P0 ;  /* 0x000000ffff057224 */ /* 0x000fc400000e0e05 */
[----:B------:R-:W-:-:S04]  /*7a20*/  IMAD.WIDE.U32 R6, R11, R18, R2 ;  /* 0x000000120b067225 */ /* 0x000fc800078e0002 */
[----:B------:R-:W-:Y:S01]  /*7a30*/  IMAD R10, R5, R18, RZ ;  /* 0x00000012050a7224 */ /* 0x000fe200078e02ff */
[----:B------:R-:W2:Y:S03]  /*7a40*/  LDC R24, c[0x0][0x608] ;  /* 0x00018200ff187b82 */ /* 0x000ea60000000800 */
[----:B------:R-:W-:Y:S02]  /*7a50*/  IMAD R5, R11, R19, R10 ;  /* 0x000000130b057224 */ /* 0x000fe400078e020a */
[----:B------:R-:W-:Y:S02]  /*7a60*/  IMAD.MOV.U32 R11, RZ, RZ, 0x1 ;  /* 0x00000001ff0b7424 */ /* 0x000fe400078e00ff */
[----:B------:R-:W-:Y:S01]  /*7a70*/  IMAD.IADD R5, R7, 0x1, R5 ;  /* 0x0000000107057824 */ /* 0x000fe200078e0205 */
[----:B---3--:R-:W3:Y:S01]  /*7a80*/  LDC R26, c[0x0][0x658] ;  /* 0x00019600ff1a7b82 */ /* 0x008ee20000000800 */
[----:B------:R-:W-:-:S02]  /*7a90*/  I2FP.F32.U32 R7, R22 ;  /* 0x0000001600077245 */ /* 0x000fc40000201000 */
[----:B-1----:R-:W-:-:S03]  /*7aa0*/  ISETP.NE.U32.AND P0, PT, R28, RZ, PT ;  /* 0x000000ff1c00720c */ /* 0x002fc60003f05070 */
[----:B------:R-:W-:Y:S01]  /*7ab0*/  FMUL R10, R7, UR6 ;  /* 0x00000006070a7c20 */ /* 0x000fe20008400000 */
[----:B------:R-:W-:Y:S01]  /*7ac0*/  ISETP.NE.AND.EX P0, PT, R29, RZ, PT, P0 ;  /* 0x000000ff1d00720c */ /* 0x000fe20003f05300 */
[----:B------:R-:W1:Y:S01]  /*7ad0*/  LDC R21, c[0x0][0x148] ;  /* 0x00005200ff157b82 */ /* 0x000e620000000800 */
[-CC-:B0-----:R-:W-:Y:S01]  /*7ae0*/  SHF.R.U64 R16, R6, R12.reuse, R5.reuse ;  /* 0x0000000c06107219 */ /* 0x181fe20000001205 */
[----:B------:R0:W4:Y:S01]  /*7af0*/  F2I.U32.TRUNC.NTZ R18, R10 ;  /* 0x0000000a00127305 */ /* 0x000122000020f000 */
[----:B------:R-:W-:Y:S01]  /*7b00*/  SHF.R.U32.HI R5, RZ, R12, R5 ;  /* 0x0000000cff057219 */ /* 0x000fe20000011605 */
[----:B------:R-:W-:-:S04]  /*7b10*/  IMAD.MOV.U32 R7, RZ, RZ, -0x1 ;  /* 0xffffffffff077424 */ /* 0x000fc800078e00ff */
[----:B------:R-:W0:Y:S01]  /*7b20*/  LDC R20, c[0x0][0x600] ;  /* 0x00018000ff147b82 */ /* 0x000e220000000800 */
[-CC-:B--2---:R-:W-:Y:S02]  /*7b30*/  SHF.R.U64 R14, R16, R24.reuse, R5.reuse ;  /* 0x00000018100e7219 */ /* 0x184fe40000001205 */
[----:B------:R-:W-:-:S05]  /*7b40*/  SHF.R.U32.HI R5, RZ, R24, R5 ;  /* 0x00000018ff057219 */ /* 0x000fca0000011605 */
[----:B------:R-:W2:Y:S01]  /*7b50*/  LDC R27, c[0x0][0x648] ;  /* 0x00019200ff1b7b82 */ /* 0x000ea20000000800 */
[-C--:B---3--:R-:W-:Y:S02]  /*7b60*/  SHF.L.U32 R6, R7, R26.reuse, RZ ;  /* 0x0000001a07067219 */ /* 0x088fe400000006ff */
[-CC-:B------:R-:W-:Y:S02]  /*7b70*/  SHF.R.U64 R19, R14, R26.reuse, R5.reuse ;  /* 0x0000001a0e137219 */ /* 0x180fe40000001205 */
[----:B------:R-:W-:Y:S02]  /*7b80*/  SHF.R.U32.HI R7, RZ, R26, R5 ;  /* 0x0000001aff077219 */ /* 0x000fe40000011605 */
[----:B------:R-:W-:Y:S01]  /*7b90*/  LOP3.LUT R25, RZ, R6, RZ, 0x33, !PT ;  /* 0x00000006ff197212 */ /* 0x000fe200078e33ff */
[----:B------:R-:W3:Y:S01]  /*7ba0*/  LDC R30, c[0x0][0x638] ;  /* 0x00018e00ff1e7b82 */ /* 0x000ee20000000800 */
[----:B------:R-:W-:Y:S01]  /*7bb0*/  SHF.L.U32 R26, R11, R26, RZ ;  /* 0x0000001a0b1a7219 */ /* 0x000fe200000006ff */
[----:B------:R-:W-:-:S06]  /*7bc0*/  IMAD.MOV.U32 R6, RZ, RZ, R19 ;  /* 0x000000ffff067224 */ /* 0x000fcc00078e0013 */
[----:B------:R-:W0:Y:S01]  /*7bd0*/  LDC R31, c[0x0][0x610] ;  /* 0x00018400ff1f7b82 */ /* 0x000e220000000800 */
[----:B----4-:R-:W-:Y:S05]  /*7be0*/  @!P0 BRA `(.L_x_165) ;  /* 0x0000000000288947 */ /* 0x010fea0003800000 */
[----:B------:R-:W4:Y:S02]  /*7bf0*/  LDC R6, c[0x0][0x64c] ;  /* 0x00019300ff067b82 */ /* 0x000f240000000800 */
[----:B----4-:R-:W-:-:S05]  /*7c00*/  IADD3 R5, P0, R19, R6, RZ ;  /* 0x0000000613057210 */ /* 0x010fca0007f1e0ff */
[----:B------:R-:W-:-:S04]  /*7c10*/  IMAD.X R15, RZ, RZ, R7, P0 ;  /* 0x000000ffff0f7224 */ /* 0x000fc800000e0607 */
[----:B------:R-:W-:-:S04]  /*7c20*/  IMAD.WIDE.U32 R6, R15, R28, RZ ;  /* 0x0000001c0f067225 */ /* 0x000fc800078e00ff */
[----:B0-----:R-:W-:-:S04]  /*7c30*/  IMAD.WIDE.U32 R10, P0, R5, R29, R6 ;  /* 0x0000001d050a7225 */ /* 0x001fc80007800006 */
[----:B------:R-:W-:-:S04]  /*7c40*/  IMAD.WIDE.U32 R6, R5, R28, RZ ;  /* 0x0000001c05067225 */ /* 0x000fc800078e00ff */
[----:B------:R-:W-:Y:S01]  /*7c50*/  IMAD.X R13, RZ, RZ, RZ, P0 ;  /* 0x000000ffff0d7224 */ /* 0x000fe200000e06ff */
[----:B------:R-:W-:Y:S01]  /*7c60*/  IADD3 RZ, P0, R7, R10, RZ ;  /* 0x0000000a07ff7210 */ /* 0x000fe20007f1e0ff */
[----:B------:R-:W-:-:S04]  /*7c70*/  IMAD.MOV.U32 R12, RZ, RZ, R11 ;  /* 0x000000ffff0c7224 */ /* 0x000fc800078e000b */
[----:B------:R-:W-:-:S08]  /*7c80*/  IMAD.WIDE.U32.X R6, R15, R29, R12, P0 ;  /* 0x0000001d0f067225 */ /* 0x000fd000000e040c */
.L_x_165:
[----:B--2---:R-:W-:Y:S01]  /*7c90*/  SHF.R.U64 R5, R6, R27, R7 ;  /* 0x0000001b06057219 */ /* 0x004fe20000001207 */
[----:B0-----:R-:W-:Y:S01]  /*7ca0*/  VIADD R7, R20, 0xffffffff ;  /* 0xffffffff14077836 */ /* 0x001fe20000000000 */
[----:B------:R-:W-:Y:S01]  /*7cb0*/  LOP3.LUT R28, R14, R25, RZ, 0xc0, !PT ;  /* 0x000000190e1c7212 */ /* 0x000fe200078ec0ff */
[----:B------:R-:W-:Y:S02]  /*7cc0*/  IMAD.MOV R18, RZ, RZ, -R18 ;  /* 0x000000ffff127224 */ /* 0x000fe400078e0a12 */
[----:B------:R-:W-:Y:S01]  /*7cd0*/  IMAD.MOV R6, RZ, RZ, -R5 ;  /* 0x000000ffff067224 */ /* 0x000fe200078e0a05 */
[----:B------:R-:W-:Y:S01]  /*7ce0*/  LOP3.LUT R16, R16, R7, RZ, 0xc0, !PT ;  /* 0x0000000710107212 */ /* 0x000fe200078ec0ff */
[----:B------:R-:W-:Y:S02]  /*7cf0*/  IMAD R28, R26, R5, R28 ;  /* 0x000000051a1c7224 */ /* 0x000fe400078e021c */
[----:B-1----:R-:W-:Y:S02]  /*7d00*/  @P2 IMAD R23, R21, R18, R22 ;  /* 0x0000001215172224 */ /* 0x002fe400078e0216 */
[----:B---3--:R-:W-:-:S02]  /*7d10*/  IMAD R5, R6, R30, R19 ;  /* 0x0000001e06057224 */ /* 0x008fc400078e0213 */
[----:B------:R-:W-:Y:S02]  /*7d20*/  IMAD R28, R28, R31, R23 ;  /* 0x0000001f1c1c7224 */ /* 0x000fe400078e0217 */
[----:B------:R-:W-:Y:S02]  /*7d30*/  IMAD R5, R5, R20, R16 ;  /* 0x0000001405057224 */ /* 0x000fe400078e0210 */
[----:B------:R-:W-:-:S03]  /*7d40*/  IMAD.MOV.U32 R6, RZ, RZ, 0x1 ;  /* 0x00000001ff067424 */ /* 0x000fc600078e00ff */
[----:B------:R-:W-:Y:S02]  /*7d50*/  SEL R7, R5, R28, !P2 ;  /* 0x0000001c05077207 */ /* 0x000fe40005000000 */
[----:B------:R-:W-:Y:S01]  /*7d60*/  SEL R28, R28, R5, !P2 ;  /* 0x000000051c1c7207 */ /* 0x000fe20005000000 */
[----:B------:R-:W-:-:S07]  /*7d70*/  IMAD.MOV.U32 R5, RZ, RZ, R17 ;  /* 0x000000ffff057224 */ /* 0x000fce00078e0011 */
.L_x_163:
[----:B------:R-:W-:Y:S01]  /*7d80*/  LOP3.LUT P0, RZ, R6, 0xff, RZ, 0xc0, !PT ;  /* 0x000000ff06ff7812 */ /* 0x000fe2000780c0ff */
[----:B------:R-:W-:-:S12]  /*7d90*/  IMAD.MOV.U32 R6, RZ, RZ, R28 ;  /* 0x000000ffff067224 */ /* 0x000fd800078e001c */
[----:B------:R-:W-:Y:S05]  /*7da0*/  @P0 BRA `(.L_x_166) ;  /* 0xffffff9400280947 */ /* 0x000fea000383ffff */
[----:B------:R-:W-:Y:S05]  /*7db0*/  EXIT ;  /* 0x000000000000794d */ /* 0x000fea0003800000 */
.L_x_4:
[----:B0-----:R-:W-:Y:S01]  /*7dc0*/  ULDC.64 UR4, c[0x0][0x650] ;  /* 0x0001940000047ab9 */ /* 0x001fe20000000a00 */
        /* <DEDUP_REMOVED lines=25> */
.L_x_168:
[--C-:B------:R-:W-:Y:S01]  /*7f60*/  SHF.R.U64 R16, R14, R18, R15.reuse ;  /* 0x000000120e107219 */ /* 0x100fe2000000120f */
[----:B------:R-:W0:Y:S01]  /*7f70*/  LDC R22, c[0x0][0x618] ;  /* 0x00018600ff167b82 */ /* 0x000e220000000800 */
[----:B------:R-:W-:Y:S01]  /*7f80*/  I2FP.F32.U32 R7, R8 ;  /* 0x0000000800077245 */ /* 0x000fe20000201000 */
[----:B------:R-:W-:Y:S01]  /*7f90*/  ULDC UR4, c[0x0][0x150] ;  /* 0x0000540000047ab9 */ /* 0x000fe20000000800 */
[----:B------:R-:W-:Y:S02]  /*7fa0*/  SHF.R.U32.HI R6, RZ, R18, R15 ;  /* 0x00000012ff067219 */ /* 0x000fe4000001160f */
[----:B------:R-:W-:Y:S01]  /*7fb0*/  IADD3 R9, P0, RZ, -R16, RZ ;  /* 0x80000010ff097210 */ /* 0x000fe20007f1e0ff */
[----:B------:R-:W-:Y:S01]  /*7fc0*/  FMUL R13, R7, UR4 ;  /* 0x00000004070d7c20 */ /* 0x000fe20008400000 */
[----:B------:R-:W-:Y:S01]  /*7fd0*/  ULDC UR4, c[0x0][0x154] ;  /* 0x0000550000047ab9 */ /* 0x000fe20000000800 */
[----:B------:R-:W1:Y:S02]  /*7fe0*/  LDC.64 R24, c[0x0][0x640] ;  /* 0x00019000ff187b82 */ /* 0x000e640000000a00 */
[----:B------:R-:W-:-:S02]  /*7ff0*/  IMAD.X R11, RZ, RZ, ~R6, P0 ;  /* 0x000000ffff0b7224 */ /* 0x000fc400000e0e06 */
[----:B------:R-:W2:Y:S01]  /*8000*/  F2I.U32.TRUNC.NTZ R13, R13 ;  /* 0x0000000d000d7305 */ /* 0x000ea2000020f000 */
[----:B------:R-:W-:-:S03]  /*8010*/  IMAD.WIDE.U32 R6, R9, R20, R2 ;  /* 0x0000001409067225 */ /* 0x000fc600078e0002 */
[----:B------:R-:W3:Y:S01]  /*8020*/  LDC R15, c[0x0][0x144] ;  /* 0x00005100ff0f7b82 */ /* 0x000ee20000000800 */
[----:B------:R-:W-:-:S04]  /*8030*/  IMAD R12, R11, R20, RZ ;  /* 0x000000140b0c7224 */ /* 0x000fc800078e02ff */
[----:B------:R-:W-:Y:S02]  /*8040*/  IMAD R9, R9, R21, R12 ;  /* 0x0000001509097224 */ /* 0x000fe400078e020c */
[----:B------:R-:W-:Y:S01]  /*8050*/  IMAD.MOV.U32 R12, RZ, RZ, -0x1 ;  /* 0xffffffffff0c7424 */ /* 0x000fe200078e00ff */
[----:B------:R-:W4:Y:S01]  /*8060*/  LDC R18, c[0x0][0x608] ;  /* 0x00018200ff127b82 */ /* 0x000f220000000800 */
[----:B------:R-:W-:Y:S01]  /*8070*/  IMAD.IADD R7, R7, 0x1, R9 ;  /* 0x0000000107077824 */ /* 0x000fe200078e0209 */
[----:B------:R-:W-:-:S04]  /*8080*/  I2FP.F32.U32 R9, R10 ;  /* 0x0000000a00097245 */ /* 0x000fc80000201000 */
[-C--:B0-----:R-:W-:Y:S01]  /*8090*/  SHF.R.U64 R14, R6, R22.reuse, R7 ;  /* 0x00000016060e7219 */ /* 0x081fe20000001207 */
[----:B--2---:R-:W-:Y:S01]  /*80a0*/  IMAD.MOV R6, RZ, RZ, -R13 ;  /* 0x000000ffff067224 */ /* 0x004fe200078e0a0d */
[----:B------:R-:W0:Y:S01]  /*80b0*/  LDC R11, c[0x0][0x658] ;  /* 0x00019600ff0b7b82 */ /* 0x000e220000000800 */
[----:B-1----:R-:W-:Y:S01]  /*80c0*/  ISETP.NE.U32.AND P0, PT, R24, RZ, PT ;  /* 0x000000ff1800720c */ /* 0x002fe20003f05070 */
[----:B------:R-:W-:Y:S01]  /*80d0*/  FMUL R9, R9, UR4 ;  /* 0x0000000409097c20 */ /* 0x000fe20008400000 */
[----:B------:R-:W-:Y:S02]  /*80e0*/  SHF.R.U32.HI R7, RZ, R22, R7 ;  /* 0x00000016ff077219 */ /* 0x000fe40000011607 */
[----:B------:R-:W-:-:S03]  /*80f0*/  ISETP.NE.AND.EX P0, PT, R25, RZ, PT, P0 ;  /* 0x000000ff1900720c */ /* 0x000fc60003f05300 */
[----:B------:R-:W1:Y:S01]  /*8100*/  LDC R21, c[0x0][0x148] ;  /* 0x00005200ff157b82 */ /* 0x000e620000000800 */
[----:B---3--:R-:W-:Y:S02]  /*8110*/  IMAD R22, R15, R6, R8 ;  /* 0x000000060f167224 */ /* 0x008fe400078e0208 */
[----:B------:R-:W-:-:S05]  /*8120*/  IMAD.MOV.U32 R8, RZ, RZ, 0x1 ;  /* 0x00000001ff087424 */ /* 0x000fca00078e00ff */
[----:B------:R-:W2:Y:S01]  /*8130*/  LDC R20, c[0x0][0x600] ;  /* 0x00018000ff147b82 */ /* 0x000ea20000000800 */
[-CC-:B----4-:R-:W-:Y:S02]  /*8140*/  SHF.R.U64 R17, R14, R18.reuse, R7.reuse ;  /* 0x000000120e117219 */ /* 0x190fe40000001207 */
[----:B------:R-:W-:Y:S02]  /*8150*/  SHF.R.U32.HI R6, RZ, R18, R7 ;  /* 0x00000012ff067219 */ /* 0x000fe40000011607 */
[----:B------:R3:W4:Y:S03]  /*8160*/  F2I.U32.TRUNC.NTZ R18, R9 ;  /* 0x0000000900127305 */ /* 0x000726000020f000 */
[----:B------:R-:W1:Y:S01]  /*8170*/  LDC R23, c[0x0][0x648] ;  /* 0x00019200ff177b82 */ /* 0x000e620000000800 */
[-C--:B0-----:R-:W-:Y:S02]  /*8180*/  SHF.R.U64 R19, R17, R11.reuse, R6 ;  /* 0x0000000b11137219 */ /* 0x081fe40000001206 */
[----:B------:R-:W-:-:S02]  /*8190*/  SHF.L.U32 R12, R12, R11, RZ ;  /* 0x0000000b0c0c7219 */ /* 0x000fc400000006ff */
[-C--:B------:R-:W-:Y:S01]  /*81a0*/  SHF.R.U32.HI R7, RZ, R11.reuse, R6 ;  /* 0x0000000bff077219 */ /* 0x080fe20000011606 */
[----:B------:R-:W-:Y:S01]  /*81b0*/  IMAD.MOV.U32 R6, RZ, RZ, R19 ;  /* 0x000000ffff067224 */ /* 0x000fe200078e0013 */
[----:B------:R-:W-:Y:S01]  /*81c0*/  SHF.L.U32 R27, R8, R11, RZ ;  /* 0x0000000b081b7219 */ /* 0x000fe200000006ff */
[----:B------:R-:W0:Y:S01]  /*81d0*/  LDC R26, c[0x0][0x638] ;  /* 0x00018e00ff1a7b82 */ /* 0x000e220000000800 */
[----:B------:R-:W-:-:S07]  /*81e0*/  LOP3.LUT R28, RZ, R12, RZ, 0x33, !PT ;  /* 0x0000000cff1c7212 */ /* 0x000fce00078e33ff */
[----:B------:R-:W0:Y:S01]  /*81f0*/  LDC R29, c[0x0][0x610] ;  /* 0x00018400ff1d7b82 */ /* 0x000e220000000800 */
[----:B---34-:R-:W-:Y:S05]  /*8200*/  @!P0 BRA `(.L_x_169) ;  /* 0x0000000000288947 */ /* 0x018fea0003800000 */
        /* <DEDUP_REMOVED lines=10> */
.L_x_169:
[----:B-1----:R-:W-:Y:S01]  /*82b0*/  SHF.R.U64 R7, R6, R23, R7 ;  /* 0x0000001706077219 */ /* 0x002fe20000001207 */
[----:B--2---:R-:W-:Y:S01]  /*82c0*/  VIADD R9, R20, 0xffffffff ;  /* 0xffffffff14097836 */ /* 0x004fe20000000000 */
[----:B------:R-:W-:Y:S01]  /*82d0*/  LOP3.LUT R6, R17, R28, RZ, 0xc0, !PT ;  /* 0x0000001c11067212 */ /* 0x000fe200078ec0ff */
[----:B------:R-:W-:Y:S02]  /*82e0*/  IMAD.MOV R18, RZ, RZ, -R18 ;  /* 0x000000ffff127224 */ /* 0x000fe400078e0a12 */
[----:B------:R-:W-:Y:S02]  /*82f0*/  IMAD.MOV R8, RZ, RZ, -R7 ;  /* 0x000000ffff087224 */ /* 0x000fe400078e0a07 */
[----:B------:R-:W-:Y:S01]  /*8300*/  IMAD R11, R27, R7, R6 ;  /* 0x000000071b0b7224 */ /* 0x000fe200078e0206 */
[----:B------:R-:W-:Y:S01]  /*8310*/  LOP3.LUT R7, R14, R9, RZ, 0xc0, !PT ;  /* 0x000000090e077212 */ /* 0x000fe200078ec0ff */
[----:B------:R-:W-:Y:S02]  /*8320*/  @P2 IMAD R22, R21, R18, R10 ;  /* 0x0000001215162224 */ /* 0x000fe400078e020a */
[----:B0-----:R-:W-:-:S02]  /*8330*/  IMAD R6, R8, R26, R19 ;  /* 0x0000001a08067224 */ /* 0x001fc400078e0213 */
[----:B------:R-:W-:Y:S02]  /*8340*/  IMAD R11, R11, R29, R22 ;  /* 0x0000001d0b0b7224 */ /* 0x000fe400078e0216 */
[----:B------:R-:W-:Y:S02]  /*8350*/  IMAD R6, R6, R20, R7 ;  /* 0x0000001406067224 */ /* 0x000fe400078e0207 */
[----:B------:R-:W-:-:S03]  /*8360*/  IMAD.MOV.U32 R8, RZ, RZ, 0x1 ;  /* 0x00000001ff087424 */ /* 0x000fc600078e00ff */
[----:B------:R-:W-:Y:S02]  /*8370*/  SEL R14, R6, R11, !P2 ;  /* 0x0000000b060e7207 */ /* 0x000fe40005000000 */
[----:B------:R-:W-:Y:S01]  /*8380*/  SEL R11, R11, R6, !P2 ;  /* 0x000000060b0b7207 */ /* 0x000fe20005000000 */
[----:B------:R-:W-:Y:S01]  /*8390*/  IMAD.MOV.U32 R6, RZ, RZ, R16 ;  /* 0x000000ffff067224 */ /* 0x000fe200078e0010 */
[----:B------:R-:W-:-:S07]  /*83a0*/  PRMT R7, R8, 0x7610, R7 ;  /* 0x0000761008077816 */ /* 0x000fce0000000007 */
.L_x_167:
[----:B------:R-:W-:-:S08]  /*83b0*/  NOP ;  /* 0x0000000000007918 */ /* 0x000fd00000000000 */
[----:B------:R-:W0:-:S00]  /*83c0*/  USETMAXREG.DEALLOC.CTAPOOL 0x28 ;  /* 0x00000028000079c8 */ /* 0x000e0000080e0500 */
[----:B0-----:R-:W-:-:S13]  /*83d0*/  ISETP.NE.AND P0, PT, R5, RZ, PT ;  /* 0x000000ff0500720c */ /* 0x001fda0003f05270 */
[----:B------:R-:W-:Y:S05]  /*83e0*/  @P0 EXIT ;  /* 0x000000000000094d */ /* 0x000fea0003800000 */
[----:B------:R-:W-:Y:S01]  /*83f0*/  LOP3.LUT P0, RZ, R7, 0xff, RZ, 0xc0, !PT ;  /* 0x000000ff07ff7812 */ /* 0x000fe2000780c0ff */
[----:B------:R-:W-:Y:S02]  /*8400*/  IMAD.MOV.U32 R13, RZ, RZ, 0x1 ;  /* 0x00000001ff0d7424 */ /* 0x000fe400078e00ff */
[----:B------:R-:W-:-:S10]  /*8410*/  IMAD.MOV.U32 R5, RZ, RZ, RZ ;  /* 0x000000ffff057224 */ /* 0x000fd400078e00ff */
[----:B------:R-:W-:Y:S05]  /*8420*/  @!P0 BRA `(.L_x_170) ;  /* 0x0000000c00288947 */ /* 0x000fea0003800000 */
[----:B------:R-:W0:Y:S01]  /*8430*/  LDC R5, c[0x0][0x28c] ;  /* 0x0000a300ff057b82 */ /* 0x000e220000000800 */
[----:B------:R-:W-:Y:S01]  /*8440*/  ULDC UR5, c[0x0][0x600] ;  /* 0x0001800000057ab9 */ /* 0x000fe20000000800 */
[----:B------:R-:W-:Y:S01]  /*8450*/  ULDC UR4, c[0x0][0xc] ;  /* 0x0000030000047ab9 */ /* 0x000fe20000000800 */
[----:B------:R-:W-:Y:S01]  /*8460*/  UIADD3 UR16, UR5, -0x1, URZ ;  /* 0xffffffff05107890 */ /* 0x000fe2000fffe03f */
[C---:B------:R-:W-:Y:S01]  /*8470*/  LOP3.LUT P3, RZ, R0.reuse, 0x7f, RZ, 0xc0, !PT ;  /* 0x0000007f00ff7812 */ /* 0x040fe2000786c0ff */
[----:B------:R-:W-:Y:S01]  /*8480*/  ULDC UR6, c[0x0][0x658] ;  /* 0x0001960000067ab9 */ /* 0x000fe20000000800 */
[----:B------:R-:W-:Y:S01]  /*8490*/  ULDC UR5, c[0x0][0x10] ;  /* 0x0000040000057ab9 */ /* 0x000fe20000000800 */
[----:B------:R-:W-:Y:S01]  /*84a0*/  UMOV UR7, 0xffffffff ;  /* 0xffffffff00077882 */ /* 0x000fe20000000000 */
[----:B------:R-:W-:Y:S01]  /*84b0*/  UMOV UR8, 0x1 ;  /* 0x0000000100087882 */ /* 0x000fe20000000000 */
[----:B------:R-:W-:Y:S01]  /*84c0*/  UIMAD.WIDE.U32 UR4, UR4, UR5, URZ ;  /* 0x00000005040472a5 */ /* 0x000fe2000f8e003f */
[----:B------:R-:W-:Y:S01]  /*84d0*/  LOP3.LUT P0, RZ, R0, 0x1f, RZ, 0xc0, !PT ;  /* 0x0000001f00ff7812 */ /* 0x000fe2000780c0ff */
[----:B------:R-:W-:Y:S01]  /*84e0*/  USHF.L.U32 UR7, UR7, UR6, URZ ;  /* 0x0000000607077299 */ /* 0x000fe2000800063f */
[----:B------:R-:W-:Y:S01]  /*84f0*/  BSSY B0, `(.L_x_170) ;  /* 0x00000bd000007945 */ /* 0x000fe20003800000 */
[----:B------:R-:W-:Y:S01]  /*8500*/  USHF.L.U32 UR18, UR8, UR6, URZ ;  /* 0x0000000608127299 */ /* 0x000fe2000800063f */
[----:B------:R-:W-:Y:S01]  /*8510*/  IMAD.MOV.U32 R15, RZ, RZ, 0x1 ;  /* 0x00000001ff0f7424 */ /* 0x000fe200078e00ff */
[----:B------:R-:W-:Y:S01]  /*8520*/  LOP3.LUT R16, R4, 0x2, RZ, 0xfc, !PT ;  /* 0x0000000204107812 */ /* 0x000fe200078efcff */
[----:B------:R-:W-:Y:S01]  /*8530*/  ULDC UR6, c[0x0][0x14] ;  /* 0x0000050000067ab9 */ /* 0x000fe20000000800 */
[----:B------:R-:W-:Y:S01]  /*8540*/  PLOP3.LUT P0, PT, P0, P3, PT, 0x8a, 0x0 ;  /* 0x000000000000781c */ /* 0x000fe20000707172 */
[----:B------:R-:W-:Y:S01]  /*8550*/  UIMAD.WIDE.U32 UR20, UR4, UR6, URZ ;  /* 0x00000006041472a5 */ /* 0x000fe2000f8e003f */
[----:B------:R-:W-:Y:S01]  /*8560*/  IMAD.MOV.U32 R13, RZ, RZ, 0x1 ;  /* 0x00000001ff0d7424 */ /* 0x000fe200078e00ff */
[----:B------:R-:W-:-:S02]  /*8570*/  UIMAD UR13, UR5, UR6, URZ ;  /* 0x00000006050d72a4 */ /* 0x000fc4000f8e023f */
[----:B------:R-:W-:Y:S01]  /*8580*/  ULOP3.LUT UR17, URZ, UR7, URZ, 0x33, !UPT ;  /* 0x000000073f117292 */ /* 0x000fe2000f8e333f */
[----:B0-----:R-:W-:Y:S01]  /*8590*/  VIADD R5, R5, 0x1f ;  /* 0x0000001f05057836 */ /* 0x001fe20000000000 */
[----:B------:R-:W-:Y:S01]  /*85a0*/  UIADD3 UR13, UR21, UR13, URZ ;  /* 0x0000000d150d7290 */ /* 0x000fe2000fffe03f */
[----:B------:R-:W-:-:S03]  /*85b0*/  ULDC.64 UR22, c[0x0][0x198] ;  /* 0x0000660000167ab9 */ /* 0x000fc60000000a00 */
[----:B------:R-:W-:-:S04]  /*85c0*/  SHF.R.S32.HI R8, RZ, 0x1f, R5 ;  /* 0x0000001fff087819 */ /* 0x000fc80000011405 */
[----:B------:R-:W-:Y:S01]  /*85d0*/  LEA.HI R8, R8, R5, RZ, 0x5 ;  /* 0x0000000508087211 */ /* 0x000fe200078f28ff */
[----:B------:R-:W-:-:S03]  /*85e0*/  IMAD.MOV.U32 R5, RZ, RZ, RZ ;  /* 0x000000ffff057224 */ /* 0x000fc600078e00ff */
[----:B------:R-:W-:-:S05]  /*85f0*/  SHF.R.S32.HI R12, RZ, 0x5, R8 ;  /* 0x00000005ff0c7819 */ /* 0x000fca0000011408 */
[----:B------:R-:W-:-:S07]  /*8600*/  VIADD R0, R12, 0x1 ;  /* 0x000000010c007836 */ /* 0x000fce0000000000 */
.L_x_182:
[----:B------:R-:W-:-:S03]  /*8610*/  UMOV UR4, 0xffffffff ;  /* 0xffffffff00047882 */ /* 0x000fc60000000000 */
[----:B------:R-:W-:Y:S05]  /*8620*/  BRA.DIV UR4, `(.L_x_171) ;  /* 0x0000001a04f87947 */ /* 0x000fea000b800000 */
[----:B------:R-:W-:-:S13]  /*8630*/  ELECT P1, URZ, PT ;  /* 0x00000000003f782f */ /* 0x000fda0003820000 */
.L_x_217:
[----:B------:R-:W0:Y:S01]  /*8640*/  LDC R7, c[0x0][0x28c] ;  /* 0x0000a300ff077b82 */ /* 0x000e220000000800 */
[----:B------:R-:W-:Y:S01]  /*8650*/  BSSY B1, `(.L_x_172) ;  /* 0x0000035000017945 */ /* 0x000fe20003800000 */
[----:B0-----:R-:W-:-:S13]  /*8660*/  ISETP.LT.OR P1, PT, R7, 0x1, !P1 ;  /* 0x000000010700780c */ /* 0x001fda0004f21670 */
[----:B------:R-:W-:Y:S05]  /*8670*/  @P1 BRA `(.L_x_173) ;  /* 0x0000000000c81947 */ /* 0x000fea0003800000 */
[----:B------:R-:W-:Y:S02]  /*8680*/  IMAD.SHL.U32 R14, R14, 0x80, RZ ;  /* 0x000000800e0e7824 */ /* 0x000fe400078e00ff */
[----:B------:R-:W-:Y:S02]  /*8690*/  IMAD.SHL.U32 R17, R11, 0x80, RZ ;  /* 0x000000800b117824 */ /* 0x000fe400078e00ff */
[----:B------:R-:W-:Y:S02]  /*86a0*/  IMAD.MOV.U32 R20, RZ, RZ, RZ ;  /* 0x000000ffff147224 */ /* 0x000fe400078e00ff */
[----:B------:R-:W-:Y:S02]  /*86b0*/  IMAD.MOV.U32 R7, RZ, RZ, R0 ;  /* 0x000000ffff077224 */ /* 0x000fe400078e0000 */
[----:B------:R-:W-:Y:S02]  /*86c0*/  IMAD.MOV.U32 R8, RZ, RZ, R13 ;  /* 0x000000ffff087224 */ /* 0x000fe400078e000d */
[----:B------:R-:W-:-:S07]  /*86d0*/  IMAD.MOV.U32 R9, RZ, RZ, R5 ;  /* 0x000000ffff097224 */ /* 0x000fce00078e0005 */
.L_x_177:
[----:B------:R-:W0:Y:S01]  /*86e0*/  S2R R11, SR_CgaCtaId ;  /* 0x00000000000b7919 */ /* 0x000e220000008800 */
[----:B------:R-:W-:-:S04]  /*86f0*/  MOV R10, 0x400 ;  /* 0x00000400000a7802 */ /* 0x000fc80000000f00 */
[----:B0-----:R-:W-:Y:S02]  /*8700*/  LEA R18, R11, R10, 0x18 ;  /* 0x0000000a0b127211 */ /* 0x001fe400078ec0ff */
[----:B------:R-:W-:Y:S01]  /*8710*/  SHF.L.U32 R10, R8, 0x1f, RZ ;  /* 0x0000001f080a7819 */ /* 0x000fe200000006ff */
[----:B------:R-:W0:Y:S02]  /*8720*/  @!P3 LDC R11, c[0x0][0x500] ;  /* 0x00014000ff0bbb82 */ /* 0x000e240000000800 */
[----:B------:R-:W-:-:S04]  /*8730*/  IMAD R19, R9, 0x8, R18 ;  /* 0x0000000809137824 */ /* 0x000fc800078e0212 */
[----:B------:R-:W1:Y:S02]  /*8740*/  SYNCS.PHASECHK.TRANS64.TRYWAIT P1, [R19+URZ+0xe0], R10 ;  /* 0x0000e00a130075a7 */ /* 0x000e64000802017f */
[----:B-1----:R-:W-:Y:S05]  /*8750*/  @!P1 BRA `(.L_x_174) ;  /* 0x0000001800cc9947 */ /* 0x002fea0003800000 */
.L_x_218:
[----:B-1----:R-:W-:Y:S01]  /*8760*/  PRMT R10, R16, 0x9910, RZ ;  /* 0x00009910100a7816 */ /* 0x002fe200000000ff */
[----:B0-----:R0:W-:Y:S03]  /*8770*/  @!P3 SYNCS.ARRIVE.TRANS64 RZ, [R19+URZ], R11 ;  /* 0x0000000b13ffb9a7 */ /* 0x0011e6000800003f */
[----:B------:R-:W-:-:S13]  /*8780*/  ISETP.NE.AND P1, PT, R10, 0x2, PT ;  /* 0x000000020a00780c */ /* 0x000fda0003f25270 */
[----:B0-----:R-:W-:Y:S05]  /*8790*/  @P1 BRA `(.L_x_175) ;  /* 0x0000000000041947 */ /* 0x001fea0003800000 */
[----:B------:R-:W-:Y:S01]  /*87a0*/  BPT.TRAP 0x1 ;  /* 0x000000040000795c */ /* 0x000fe20000300000 */
.L_x_175:
[----:B------:R-:W-:Y:S05]  /*87b0*/  @P0 BRA `(.L_x_176) ;  /* 0x0000000000040947 */ /* 0x000fea0003800000 */
[----:B------:R-:W-:Y:S01]  /*87c0*/  BPT.TRAP 0x1 ;  /* 0x000000040000795c */ /* 0x000fe20000300000 */
.L_x_176:
[----:B------:R-:W-:Y:S01]  /*87d0*/  IMAD R18, R9, 0x1000, R18 ;  /* 0x0000100009127824 */ /* 0x000fe200078e0212 */
[----:B------:R-:W-:Y:S01]  /*87e0*/  R2UR UR9, R19 ;  /* 0x00000000130972ca */ /* 0x000fe200000e0000 */
[----:B------:R-:W-:Y:S01]  /*87f0*/  VIADD R7, R7, 0xffffffff ;  /* 0xffffffff07077836 */ /* 0x000fe20000000000 */
[----:B------:R-:W-:Y:S01]  /*8800*/  UIADD3 UR4, UP0, UR22, 0xf0, URZ ;  /* 0x000000f016047890 */ /* 0x000fe2000ff1e03f */
[----:B------:R-:W-:Y:S01]  /*8810*/  R2UR UR11, R17 ;  /* 0x00000000110b72ca */ /* 0x000fe200000e0000 */
[----:B------:R-:W-:Y:S01]  /*8820*/  UIADD3 UR24, UP1, UR22, 0x1f0, URZ ;  /* 0x000001f016187890 */ /* 0x000fe2000ff3e03f */
[----:B------:R-:W-:Y:S01]  /*8830*/  R2UR UR8, R18 ;  /* 0x00000000120872ca */ /* 0x000fe200000e0000 */
[----:B------:R-:W-:Y:S01]  /*8840*/  UIADD3.X UR5, URZ, UR23, URZ, UP0, !UPT ;  /* 0x000000173f057290 */ /* 0x000fe200087fe43f */
[----:B------:R-:W-:Y:S01]  /*8850*/  R2UR UR10, R20 ;  /* 0x00000000140a72ca */ /* 0x000fe200000e0000 */
[----:B------:R-:W-:Y:S01]  /*8860*/  VIADD R9, R9, 0x1 ;  /* 0x0000000109097836 */ /* 0x000fe20000000000 */
[----:B------:R-:W-:Y:S01]  /*8870*/  R2UR UR12, R6 ;  /* 0x00000000060c72ca */ /* 0x000fe200000e0000 */
[----:B------:R-:W-:Y:S01]  /*8880*/  UIADD3.X UR25, URZ, UR23, URZ, UP1, !UPT ;  /* 0x000000173f197290 */ /* 0x000fe20008ffe43f */
[----:B------:R-:W-:Y:S01]  /*8890*/  R2UR UR19, R14 ;  /* 0x000000000e1372ca */ /* 0x000fe200000e0000 */
[----:B------:R-:W-:Y:S01]  /*88a0*/  UMOV UR6, 0x0 ;  /* 0x0000000000067882 */ /* 0x000fe20000000000 */
[----:B------:R-:W-:Y:S01]  /*88b0*/  ISETP.GT.AND P4, PT, R7, 0x1, PT ;  /* 0x000000010700780c */ /* 0x000fe20003f84270 */
[----:B------:R-:W-:Y:S01]  /*88c0*/  UMOV UR7, 0x10000000 ;  /* 0x1000000000077882 */ /* 0x000fe20000000000 */
[----:B------:R-:W-:Y:S01]  /*88d0*/  ISETP.NE.AND P1, PT, R9, 0x1c, PT ;  /* 0x0000001c0900780c */ /* 0x000fe20003f25270 */
[----:B------:R-:W-:-:S02]  /*88e0*/  VIADD R20, R20, 0x20 ;  /* 0x0000002014147836 */ /* 0x000fc40000000000 */
[----:B------:R-:W-:Y:S01]  /*88f0*/  UIADD3 UR14, UR8, 0x280, URZ ;  /* 0x00000280080e7890 */ /* 0x000fe2000fffe03f */
[----:B------:R-:W-:Y:S01]  /*8900*/  SEL R11, RZ, 0x1, P1 ;  /* 0x00000001ff0b7807 */ /* 0x000fe20000800000 */
[----:B------:R-:W-:Y:S01]  /*8910*/  UIADD3 UR15, UR8, 0x1c280, URZ ;  /* 0x0001c280080f7890 */ /* 0x000fe2000fffe03f */
[----:B------:R-:W-:Y:S02]  /*8920*/  SEL R9, R9, RZ, P1 ;  /* 0x000000ff09097207 */ /* 0x000fe40000800000 */
[----:B------:R-:W-:Y:S02]  /*8930*/  LOP3.LUT R8, R8, R11, RZ, 0x3c, !PT ;  /* 0x0000000b08087212 */ /* 0x000fe400078e3cff */
[----:B------:R-:W-:Y:S02]  /*8940*/  UMOV UR8, UR14 ;  /* 0x0000000e00087c82 */ /* 0x000fe40008000000 */
[----:B------:R0:W-:Y:S02]  /*8950*/  UTMALDG.3D [UR8], [UR4], desc[UR6] ;  /* 0x00000608040075b4 */ /* 0x0001e40008011000 */
[----:B0-----:R-:W-:Y:S01]  /*8960*/  UMOV UR8, UR15 ;  /* 0x0000000f00087c82 */ /* 0x001fe20008000000 */
[----:B------:R-:W-:-:S02]  /*8970*/  UMOV UR11, UR19 ;  /* 0x00000013000b7c82 */ /* 0x000fc40008000000 */
[----:B------:R0:W-:Y:S02]  /*8980*/  UTMALDG.3D [UR8], [UR24], desc[UR6] ;  /* 0x00000608180075b4 */ /* 0x0001e40008011000 */
[----:B0-----:R-:W-:Y:S05]  /*8990*/  @P4 BRA `(.L_x_177) ;  /* 0xfffffffc00504947 */ /* 0x001fea000383ffff */
.L_x_173:
[----:B------:R-:W-:Y:S05]  /*89a0*/  BSYNC B1 ;  /* 0x0000000000017941 */ /* 0x000fea0003800000 */
.L_x_172:
[----:B------:R-:W-:Y:S01]  /*89b0*/  LOP3.LUT P5, RZ, R15, 0xff, RZ, 0xc0, !PT ;  /* 0x000000ff0fff7812 */ /* 0x000fe200078ac0ff */
[C---:B------:R-:W-:Y:S01]  /*89c0*/  IMAD.IADD R5, R12.reuse, 0x1, R5 ;  /* 0x000000010c057824 */ /* 0x040fe200078e0205 */
[----:B------:R-:W-:Y:S01]  /*89d0*/  ULDC.64 UR4, c[0x0][0x650] ;  /* 0x0001940000047ab9 */ /* 0x000fe20000000a00 */
[C---:B------:R-:W-:Y:S01]  /*89e0*/  ISETP.GE.U32.AND P4, PT, R12.reuse, 0x1c, PT ;  /* 0x0000001c0c00780c */ /* 0x040fe20003f86070 */
[----:B------:R-:W-:Y:S01]  /*89f0*/  BSSY B1, `(.L_x_178) ;  /* 0x000006a000017945 */ /* 0x000fe20003800000 */
[----:B------:R-:W-:Y:S01]  /*8a00*/  IMAD.MOV.U32 R11, RZ, RZ, -0x1 ;  /* 0xffffffffff0b7424 */ /* 0x000fe200078e00ff */
[----:B------:R-:W-:Y:S01]  /*8a10*/  ISETP.GT.U32.AND P1, PT, R5, 0x1b, PT ;  /* 0x0000001b0500780c */ /* 0x000fe20003f24070 */
[----:B------:R-:W-:Y:S01]  /*8a20*/  IMAD.MOV.U32 R14, RZ, RZ, -0x1 ;  /* 0xffffffffff0e7424 */ /* 0x000fe200078e00ff */
[----:B------:R-:W-:Y:S02]  /*8a30*/  PRMT R15, RZ, 0x7610, R15 ;  /* 0x00007610ff0f7816 */ /* 0x000fe4000000000f */
[----:B------:R-:W-:-:S03]  /*8a40*/  ISETP.LT.U32.AND P1, PT, R12, 0x1c, P1 ;  /* 0x0000001c0c00780c */ /* 0x000fc60000f21070 */
[----:B------:R-:W0:Y:S01]  /*8a50*/  @P5 S2R R7, SR_CgaCtaId ;  /* 0x0000000000075919 */ /* 0x000e220000008800 */
[----:B------:R-:W-:Y:S02]  /*8a60*/  @P5 MOV R6, 0x400 ;  /* 0x0000040000065802 */ /* 0x000fe40000000f00 */
[----:B------:R-:W-:-:S04]  /*8a70*/  SEL R8, RZ, 0x1, !P1 ;  /* 0x00000001ff087807 */ /* 0x000fc80004800000 */
[----:B------:R-:W-:Y:S02]  /*8a80*/  LOP3.LUT R13, R13, R8, RZ, 0x3c, !PT ;  /* 0x000000080d0d7212 */ /* 0x000fe400078e3cff */
[----:B0-----:R-:W-:-:S04]  /*8a90*/  @P5 LEA R6, R7, R6, 0x18 ;  /* 0x0000000607065211 */ /* 0x001fc800078ec0ff */
[----:B------:R0:W-:Y:S01]  /*8aa0*/  @P5 SYNCS.ARRIVE.TRANS64.A1T0 RZ, [R6+URZ+0x1d8], RZ ;  /* 0x0001d8ff06ff59a7 */ /* 0x0001e2000810003f */
[----:B------:R-:W-:-:S04]  /*8ab0*/  IADD3 R2, P5, R2, UR20, RZ ;  /* 0x0000001402027c10 */ /* 0x000fc8000ffbe0ff */
[----:B------:R-:W-:Y:S02]  /*8ac0*/  IADD3.X R3, R3, UR13, RZ, P5, !PT ;  /* 0x0000000d03037c10 */ /* 0x000fe4000affe4ff */
[----:B------:R-:W-:Y:S02]  /*8ad0*/  ISETP.GE.U32.AND P1, PT, R2, UR4, PT ;  /* 0x0000000402007c0c */ /* 0x000fe4000bf26070 */
[----:B0-----:R-:W-:Y:S02]  /*8ae0*/  SHF.R.U32.HI R6, RZ, 0x2, R5 ;  /* 0x00000002ff067819 */ /* 0x001fe40000011605 */
[----:B------:R-:W-:-:S03]  /*8af0*/  ISETP.GE.U32.AND.EX P1, PT, R3, UR5, PT, P1 ;  /* 0x0000000503007c0c */ /* 0x000fc6000bf26110 */
[----:B------:R-:W-:-:S04]  /*8b00*/  IMAD.WIDE.U32 R6, R6, 0x24924925, RZ ;  /* 0x2492492506067825 */ /* 0x000fc800078e00ff */
[----:B------:R-:W-:Y:S01]  /*8b10*/  IMAD R5, R7, -0x1c, R5 ;  /* 0xffffffe407057824 */ /* 0x000fe200078e0205 */
[--C-:B------:R-:W-:Y:S01]  /*8b20*/  @P4 LOP3.LUT R13, R13, 0x1, R7.reuse, 0x78, !PT ;  /* 0x000000010d0d4812 */ /* 0x100fe200078e7807 */
[----:B------:R-:W-:Y:S01]  /*8b30*/  IMAD.MOV.U32 R6, RZ, RZ, -0x1 ;  /* 0xffffffffff067424 */ /* 0x000fe200078e00ff */
[----:B------:R-:W-:-:S03]  /*8b40*/  PRMT R7, RZ, 0x7610, R7 ;  /* 0x00007610ff077816 */ /* 0x000fc60000000007 */
[----:B------:R-:W-:Y:S05]  /*8b50*/  @P1 BRA `(.L_x_179) ;  /* 0x00000004004c1947 */ /* 0x000fea0003800000 */
[----:B------:R-:W-:Y:S01]  /*8b60*/  ULDC.64 UR4, c[0x0][0x628] ;  /* 0x00018a0000047ab9 */ /* 0x000fe20000000a00 */
[----:B------:R-:W0:Y:S01]  /*8b70*/  S2R R17, SR_CTAID.X ;  /* 0x0000000000117919 */ /* 0x000e220000002500 */
[----:B------:R-:W-:Y:S01]  /*8b80*/  ISETP.NE.U32.AND P1, PT, RZ, UR4, PT ;  /* 0x00000004ff007c0c */ /* 0x000fe2000bf25070 */
[----:B------:R-:W-:Y:S01]  /*8b90*/  ULDC UR7, c[0x0][0x630] ;  /* 0x00018c0000077ab9 */ /* 0x000fe20000000800 */
[----:B------:R-:W-:Y:S01]  /*8ba0*/  IMAD.MOV.U32 R6, RZ, RZ, R2 ;  /* 0x000000ffff067224 */ /* 0x000fe200078e0002 */
[----:B------:R-:W1:Y:S01]  /*8bb0*/  S2R R14, SR_CTAID.Y ;  /* 0x00000000000e7919 */ /* 0x000e620000002600 */
[----:B------:R-:W-:Y:S01]  /*8bc0*/  ISETP.NE.AND.EX P1, PT, RZ, UR5, PT, P1 ;  /* 0x00000005ff007c0c */ /* 0x000fe2000bf25310 */
[----:B------:R-:W-:-:S12]  /*8bd0*/  IMAD.MOV.U32 R7, RZ, RZ, R3 ;  /* 0x000000ffff077224 */ /* 0x000fd800078e0003 */
[----:B------:R-:W-:Y:S05]  /*8be0*/  @!P1 BRA `(.L_x_180) ;  /* 0x0000000000289947 */ /* 0x000fea0003800000 */
[----:B------:R-:W-:Y:S02]  /*8bf0*/  ULDC UR6, c[0x0][0x634] ;  /* 0x00018d0000067ab9 */ /* 0x000fe40000000800 */
[----:B------:R-:W-:-:S05]  /*8c00*/  IADD3 R11, P1, R2, UR6, RZ ;  /* 0x00000006020b7c10 */ /* 0x000fca000ff3e0ff */
[----:B------:R-:W-:-:S04]  /*8c10*/  IMAD.X R19, RZ, RZ, R3, P1 ;  /* 0x000000ffff137224 */ /* 0x000fc800008e0603 */
[----:B------:R-:W-:-:S04]  /*8c20*/  IMAD.WIDE.U32 R8, R19, UR4, RZ ;  /* 0x0000000413087c25 */ /* 0x000fc8000f8e00ff */
[----:B------:R-:W-:-:S04]  /*8c30*/  IMAD.WIDE.U32 R8, P1, R11, UR5, R8 ;  /* 0x000000050b087c25 */ /* 0x000fc8000f820008 */
[----:B------:R-:W-:-:S04]  /*8c40*/  IMAD.WIDE.U32 R10, R11, UR4, RZ ;  /* 0x000000040b0a7c25 */ /* 0x000fc8000f8e00ff */
[----:B------:R-:W-:Y:S01]  /*8c50*/  IMAD.X R7, RZ, RZ, RZ, P1 ;  /* 0x000000ffff077224 */ /* 0x000fe200008e06ff */
[----:B------:R-:W-:Y:S01]  /*8c60*/  IADD3 RZ, P1, R11, R8, RZ ;  /* 0x000000080bff7210 */ /* 0x000fe20007f3e0ff */
[----:B------:R-:W-:-:S04]  /*8c70*/  IMAD.MOV.U32 R6, RZ, RZ, R9 ;  /* 0x000000ffff067224 */ /* 0x000fc800078e0009 */
[----:B------:R-:W-:-:S08]  /*8c80*/  IMAD.WIDE.U32.X R6, R19, UR5, R6, P1 ;  /* 0x0000000513067c25 */ /* 0x000fd000088e0406 */
.L_x_180:
[--C-:B------:R-:W-:Y:S01]  /*8c90*/  SHF.R.U64 R10, R6, UR7, R7.reuse ;  /* 0x00000007060a7c19 */ /* 0x100fe20008001207 */
[----:B------:R-:W-:Y:S01]  /*8ca0*/  ULDC.64 UR4, c[0x0][0x620] ;  /* 0x0001880000047ab9 */ /* 0x000fe20000000a00 */
[----:B------:R-:W-:Y:S01]  /*8cb0*/  SHF.R.U32.HI R6, RZ, UR7, R7 ;  /* 0x00000007ff067c19 */ /* 0x000fe20008011607 */
[----:B------:R-:W2:Y:S01]  /*8cc0*/  LDC R22, c[0x0][0x144] ;  /* 0x00005100ff167b82 */ /* 0x000ea20000000800 */
[----:B------:R-:W-:Y:S01]  /*8cd0*/  IADD3 R9, P1, RZ, -R10, RZ ;  /* 0x8000000aff097210 */ /* 0x000fe20007f3e0ff */
[----:B------:R-:W-:Y:S01]  /*8ce0*/  ULDC.64 UR8, c[0x0][0x640] ;  /* 0x0001900000087ab9 */ /* 0x000fe20000000a00 */
[----:B0-----:R-:W-:Y:S01]  /*8cf0*/  I2FP.F32.U32 R11, R17 ;  /* 0x00000011000b7245 */ /* 0x001fe20000201000 */
[----:B------:R-:W-:Y:S02]  /*8d00*/  ULDC UR6, c[0x0][0x608] ;  /* 0x0001820000067ab9 */ /* 0x000fe40000000800 */
[----:B------:R-:W-:Y:S01]  /*8d10*/  IMAD.X R6, RZ, RZ, ~R6, P1 ;  /* 0x000000ffff067224 */ /* 0x000fe200008e0e06 */
[----:B------:R-:W-:Y:S01]  /*8d20*/  ISETP.NE.U32.AND P1, PT, RZ, UR8, PT ;  /* 0x00000008ff007c0c */ /* 0x000fe2000bf25070 */
[----:B------:R-:W0:Y:S02]  /*8d30*/  LDC R19, c[0x0][0x148] ;  /* 0x00005200ff137b82 */ /* 0x000e240000000800 */
[----:B------:R-:W-:Y:S01]  /*8d40*/  IMAD R8, R6, UR4, RZ ;  /* 0x0000000406087c24 */ /* 0x000fe2000f8e02ff */
[----:B------:R-:W-:Y:S01]  /*8d50*/  ISETP.NE.AND.EX P1, PT, RZ, UR9, PT, P1 ;  /* 0x00000009ff007c0c */ /* 0x000fe2000bf25310 */
[----:B------:R-:W-:Y:S01]  /*8d60*/  IMAD.WIDE.U32 R6, R9, UR4, R2 ;  /* 0x0000000409067c25 */ /* 0x000fe2000f8e0002 */
[----:B------:R-:W-:-:S03]  /*8d70*/  ULDC UR4, c[0x0][0x150] ;  /* 0x0000540000047ab9 */ /* 0x000fc60000000800 */
[----:B------:R-:W-:Y:S02]  /*8d80*/  IMAD R9, R9, UR5, R8 ;  /* 0x0000000509097c24 */ /* 0x000fe4000f8e0208 */
[----:B------:R-:W-:Y:S01]  /*8d90*/  FMUL R8, R11, UR4 ;  /* 0x000000040b087c20 */ /* 0x000fe20008400000 */
[----:B------:R-:W-:Y:S01]  /*8da0*/  ULDC UR4, c[0x0][0x618] ;  /* 0x0001860000047ab9 */ /* 0x000fe20000000800 */
[----:B------:R-:W-:Y:S01]  /*8db0*/  ULDC UR5, c[0x0][0x154] ;  /* 0x0000550000057ab9 */ /* 0x000fe20000000800 */
[----:B------:R-:W-:-:S03]  /*8dc0*/  IMAD.IADD R7, R7, 0x1, R9 ;  /* 0x0000000107077824 */ /* 0x000fc600078e0209 */
[----:B------:R-:W3:Y:S02]  /*8dd0*/  F2I.U32.TRUNC.NTZ R8, R8 ;  /* 0x0000000800087305 */ /* 0x000ee4000020f000 */
[----:B------:R-:W-:Y:S02]  /*8de0*/  SHF.R.U64 R11, R6, UR4, R7 ;  /* 0x00000004060b7c19 */ /* 0x000fe40008001207 */
[----:B-1----:R-:W-:-:S05]  /*8df0*/  I2FP.F32.U32 R6, R14 ;  /* 0x0000000e00067245 */ /* 0x002fca0000201000 */
[----:B------:R-:W-:Y:S01]  /*8e00*/  FMUL R21, R6, UR5 ;  /* 0x0000000506157c20 */ /* 0x000fe20008400000 */
[----:B------:R-:W-:Y:S01]  /*8e10*/  SHF.R.U32.HI R6, RZ, UR4, R7 ;  /* 0x00000004ff067c19 */ /* 0x000fe20008011607 */
[----:B------:R-:W-:-:S03]  /*8e20*/  ULDC UR4, c[0x0][0x658] ;  /* 0x0001960000047ab9 */ /* 0x000fc60000000800 */
[--C-:B------:R-:W-:Y:S01]  /*8e30*/  SHF.R.U64 R20, R11, UR6, R6.reuse ;  /* 0x000000060b147c19 */ /* 0x100fe20008001206 */
[----:B------:R-:W1:Y:S01]  /*8e40*/  F2I.U32.TRUNC.NTZ R21, R21 ;  /* 0x0000001500157305 */ /* 0x000e62000020f000 */
[----:B------:R-:W-:Y:S01]  /*8e50*/  SHF.R.U32.HI R7, RZ, UR6, R6 ;  /* 0x00000006ff077c19 */ /* 0x000fe20008011606 */
[----:B---3--:R-:W-:-:S03]  /*8e60*/  IMAD.MOV R8, RZ, RZ, -R8 ;  /* 0x000000ffff087224 */ /* 0x008fc600078e0a08 */
[----:B------:R-:W-:Y:S01]  /*8e70*/  SHF.R.U64 R18, R20, UR4, R7 ;  /* 0x0000000414127c19 */ /* 0x000fe20008001207 */
[----:B--2---:R-:W-:Y:S01]  /*8e80*/  IMAD R17, R22, R8, R17 ;  /* 0x0000000816117224 */ /* 0x004fe200078e0211 */
[----:B------:R-:W-:-:S03]  /*8e90*/  SHF.R.U32.HI R23, RZ, UR4, R7 ;  /* 0x00000004ff177c19 */ /* 0x000fc60008011607 */
[----:B------:R-:W-:Y:S02]  /*8ea0*/  IMAD.MOV.U32 R6, RZ, RZ, R18 ;  /* 0x000000ffff067224 */ /* 0x000fe400078e0012 */
[----:B------:R-:W-:Y:S01]  /*8eb0*/  IMAD.MOV.U32 R7, RZ, RZ, R23 ;  /* 0x000000ffff077224 */ /* 0x000fe200078e0017 */
[----:B-1----:R-:W-:Y:S06]  /*8ec0*/  @!P1 BRA `(.L_x_181) ;  /* 0x0000000000289947 */ /* 0x002fec0003800000 */
[----:B------:R-:W-:Y:S02]  /*8ed0*/  ULDC UR4, c[0x0][0x64c] ;  /* 0x0001930000047ab9 */ /* 0x000fe40000000800 */
[----:B------:R-:W-:-:S05]  /*8ee0*/  IADD3 R7, P1, R18, UR4, RZ ;  /* 0x0000000412077c10 */ /* 0x000fca000ff3e0ff */
[----:B------:R-:W-:-:S04]  /*8ef0*/  IMAD.X R23, RZ, RZ, R23, P1 ;  /* 0x000000ffff177224 */ /* 0x000fc800008e0617 */
[----:B------:R-:W-:-:S04]  /*8f00*/  IMAD.WIDE.U32 R8, R23, UR8, RZ ;  /* 0x0000000817087c25 */ /* 0x000fc8000f8e00ff */
[----:B------:R-:W-:-:S04]  /*8f10*/  IMAD.WIDE.U32 R8, P1, R7, UR9, R8 ;  /* 0x0000000907087c25 */ /* 0x000fc8000f820008 */
[----:B------:R-:W-:-:S04]  /*8f20*/  IMAD.WIDE.U32 R6, R7, UR8, RZ ;  /* 0x0000000807067c25 */ /* 0x000fc8000f8e00ff */
[----:B------:R-:W-:Y:S01]  /*8f30*/  IMAD.MOV.U32 R6, RZ, RZ, R9 ;  /* 0x000000ffff067224 */ /* 0x000fe200078e0009 */
[----:B------:R-:W-:Y:S01]  /*8f40*/  IADD3 RZ, P4, R7, R8, RZ ;  /* 0x0000000807ff7210 */ /* 0x000fe20007f9e0ff */
[----:B------:R-:W-:-:S04]  /*8f50*/  IMAD.X R7, RZ, RZ, RZ, P1 ;  /* 0x000000ffff077224 */ /* 0x000fc800008e06ff */
[----:B------:R-:W-:-:S08]  /*8f60*/  IMAD.WIDE.U32.X R6, R23, UR9, R6, P4 ;  /* 0x0000000917067c25 */ /* 0x000fd0000a0e0406 */
.L_x_181:
[----:B------:R-:W-:Y:S01]  /*8f70*/  ULDC UR4, c[0x0][0x648] ;  /* 0x0001920000047ab9 */ /* 0x000fe20000000800 */
[----:B------:R-:W-:Y:S01]  /*8f80*/  LOP3.LUT R20, R20, UR17, RZ, 0xc0, !PT ;  /* 0x0000001114147c12 */ /* 0x000fe2000f8ec0ff */
[----:B------:R-:W-:Y:S01]  /*8f90*/  IMAD.MOV R21, RZ, RZ, -R21 ;  /* 0x000000ffff157224 */ /* 0x000fe200078e0a15 */
[----:B------:R-:W-:Y:S01]  /*8fa0*/  SHF.R.U64 R7, R6, UR4, R7 ;  /* 0x0000000406077c19 */ /* 0x000fe20008001207 */
[----:B------:R-:W-:Y:S01]  /*8fb0*/  ULDC UR4, c[0x0][0x638] ;  /* 0x00018e0000047ab9 */ /* 0x000fe20000000800 */
[----:B------:R-:W-:Y:S01]  /*8fc0*/  LOP3.LUT R11, R11, UR16, RZ, 0xc0, !PT ;  /* 0x000000100b0b7c12 */ /* 0x000fe2000f8ec0ff */
[----:B0-----:R-:W-:Y:S01]  /*8fd0*/  @P2 IMAD R17, R19, R21, R14 ;  /* 0x0000001513112224 */ /* 0x001fe200078e020e */
[----:B------:R-:W-:Y:S01]  /*8fe0*/  ULDC UR5, c[0x0][0x610] ;  /* 0x0001840000057ab9 */ /* 0x000fe20000000800 */
[----:B------:R-:W-:Y:S02]  /*8ff0*/  IMAD.MOV R9, RZ, RZ, -R7 ;  /* 0x000000ffff097224 */ /* 0x000fe400078e0a07 */
[----:B------:R-:W-:-:S02]  /*9000*/  IMAD R20, R7, UR18, R20 ;  /* 0x0000001207147c24 */ /* 0x000fc4000f8e0214 */
[----:B------:R-:W-:Y:S01]  /*9010*/  IMAD R18, R9, UR4, R18 ;  /* 0x0000000409127c24 */ /* 0x000fe2000f8e0212 */
[----:B------:R-:W-:Y:S01]  /*9020*/  ULDC UR4, c[0x0][0x600] ;  /* 0x0001800000047ab9 */ /* 0x000fe20000000800 */
[----:B------:R-:W-:Y:S02]  /*9030*/  IMAD R17, R20, UR5, R17 ;  /* 0x0000000514117c24 */ /* 0x000fe4000f8e0211 */
[----:B------:R-:W-:Y:S02]  /*9040*/  IMAD R18, R18, UR4, R11 ;  /* 0x0000000412127c24 */ /* 0x000fe4000f8e020b */
[----:B------:R-:W-:Y:S02]  /*9050*/  IMAD.MOV.U32 R7, RZ, RZ, 0x1 ;  /* 0x00000001ff077424 */ /* 0x000fe400078e00ff */
[----:B------:R-:W-:Y:S01]  /*9060*/  IMAD.MOV.U32 R6, RZ, RZ, R10 ;  /* 0x000000ffff067224 */ /* 0x000fe200078e000a */
[----:B------:R-:W-:Y:S02]  /*9070*/  SEL R14, R18, R17, !P2 ;  /* 0x00000011120e7207 */ /* 0x000fe40005000000 */
[----:B------:R-:W-:-:S07]  /*9080*/  SEL R11, R17, R18, !P2 ;  /* 0x00000012110b7207 */ /* 0x000fce0005000000 */
.L_x_179:
[----:B------:R-:W-:Y:S05]  /*9090*/  BSYNC B1 ;  /* 0x0000000000017941 */ /* 0x000fea0003800000 */
.L_x_178:
[----:B------:R-:W-:-:S13]  /*90a0*/  LOP3.LUT P1, RZ, R7, 0xff, RZ, 0xc0, !PT ;  /* 0x000000ff07ff7812 */ /* 0x000fda000782c0ff */
[----:B------:R-:W-:Y:S05]  /*90b0*/  @P1 BRA `(.L_x_182) ;  /* 0xfffffff400541947 */ /* 0x000fea000383ffff */
[----:B------:R-:W-:Y:S05]  /*90c0*/  BSYNC B0 ;  /* 0x0000000000007941 */ /* 0x000fea0003800000 */
.L_x_170:
[----:B------:R-:W-:-:S03]  /*90d0*/  UMOV UR4, 0xffffffff ;  /* 0xffffffff00047882 */ /* 0x000fc60000000000 */
[----:B------:R-:W-:Y:S05]  /*90e0*/  BRA.DIV UR4, `(.L_x_183) ;  /* 0x00000012047c7947 */ /* 0x000fea000b800000 */
[----:B------:R-:W-:-:S13]  /*90f0*/  ELECT P0, URZ, PT ;  /* 0x00000000003f782f */ /* 0x000fda0003800000 */
.L_x_221:
[----:B------:R-:W-:Y:S04]  /*9100*/  BSSY B0, `(.L_x_184) ;  /* 0x0000103000007945 */ /* 0x000fe80003800000 */
[----:B------:R-:W-:Y:S05]  /*9110*/  @!P0 BRA `(.L_x_185) ;  /* 0x0000001000048947 */ /* 0x000fea0003800000 */
[----:B------:R-:W-:-:S04]  /*9120*/  LOP3.LUT R4, R4, 0x2, RZ, 0xfc, !PT ;  /* 0x0000000204047812 */ /* 0x000fc800078efcff */
[----:B------:R-:W-:-:S13]  /*9130*/  ISETP.NE.AND P0, PT, R4, 0x3, PT ;  /* 0x000000030400780c */ /* 0x000fda0003f05270 */
[----:B------:R-:W-:Y:S05]  /*9140*/  @!P0 BRA `(.L_x_186) ;  /* 0x0000000000048947 */ /* 0x000fea0003800000 */
[----:B------:R-:W-:Y:S01]  /*9150*/  BPT.TRAP 0x1 ;  /* 0x000000040000795c */ /* 0x000fe20000300000 */
.L_x_186:
[----:B------:R-:W0:Y:S01]  /*9160*/  S2R R3, SR_CgaCtaId ;  /* 0x0000000000037919 */ /* 0x000e220000008800 */
[----:B------:R-:W-:-:S04]  /*9170*/  MOV R0, 0x400 ;  /* 0x0000040000007802 */ /* 0x000fc80000000f00 */
[----:B0-----:R-:W-:Y:S02]  /*9180*/  LEA R0, R3, R0, 0x18 ;  /* 0x0000000003007211 */ /* 0x001fe400078ec0ff */
[----:B------:R-:W-:-:S03]  /*9190*/  SHF.L.U32 R3, R13, 0x1f, RZ ;  /* 0x0000001f0d037819 */ /* 0x000fc600000006ff */
[----:B------:R-:W-:-:S04]  /*91a0*/  VIADD R0, R0, 0xe0 ;  /* 0x000000e000007836 */ /* 0x000fc80000000000 */
[C---:B------:R-:W-:Y:S02]  /*91b0*/  IMAD R6, R5.reuse, 0x8, R0 ;  /* 0x0000000805067824 */ /* 0x040fe400078e0200 */
[----:B------:R-:W-:Y:S02]  /*91c0*/  VIADD R5, R5, 0x1 ;  /* 0x0000000105057836 */ /* 0x000fe40000000000 */
[----:B------:R-:W0:Y:S03]  /*91d0*/  SYNCS.PHASECHK.TRANS64.TRYWAIT P0, [R6+URZ], R3 ;  /* 0x00000003060075a7 */ /* 0x000e26000800017f */
[----:B------:R-:W-:-:S04]  /*91e0*/  ISETP.NE.AND P1, PT, R5, 0x1c, PT ;  /* 0x0000001c0500780c */ /* 0x000fc80003f25270 */
[----:B------:R-:W-:Y:S02]  /*91f0*/  SEL R2, RZ, 0x1, P1 ;  /* 0x00000001ff027807 */ /* 0x000fe40000800000 */
[----:B------:R-:W-:Y:S02]  /*9200*/  SEL R5, R5, RZ, P1 ;  /* 0x000000ff05057207 */ /* 0x000fe40000800000 */
[----:B------:R-:W-:-:S03]  /*9210*/  LOP3.LUT R8, R13, R2, RZ, 0x3c, !PT ;  /* 0x000000020d087212 */ /* 0x000fc600078e3cff */
[----:B------:R-:W-:Y:S01]  /*9220*/  IMAD R7, R5, 0x8, R0 ;  /* 0x0000000805077824 */ /* 0x000fe200078e0200 */
[----:B------:R-:W-:Y:S01]  /*9230*/  SHF.L.U32 R4, R8, 0x1f, RZ ;  /* 0x0000001f08047819 */ /* 0x000fe200000006ff */
[----:B0-----:R-:W-:Y:S06]  /*9240*/  @!P0 BRA `(.L_x_187) ;  /* 0x0000001000488947 */ /* 0x001fec0003800000 */
.L_x_222:
[----:B------:R-:W1:Y:S01]  /*9250*/  SYNCS.PHASECHK.TRANS64.TRYWAIT P0, [R7+URZ], R4 ;  /* 0x00000004070075a7 */ /* 0x000e62000800017f */
[----:B------:R-:W-:-:S05]  /*9260*/  VIADD R2, R5, 0x1 ;  /* 0x0000000105027836 */ /* 0x000fca0000000000 */
[----:B------:R-:W-:-:S04]  /*9270*/  ISETP.NE.AND P1, PT, R2, 0x1c, PT ;  /* 0x0000001c0200780c */ /* 0x000fc80003f25270 */
[----:B0-----:R-:W-:Y:S02]  /*9280*/  SEL R3, RZ, 0x1, P1 ;  /* 0x00000001ff037807 */ /* 0x001fe40000800000 */
[----:B------:R-:W-:Y:S02]  /*9290*/  SEL R9, R2, RZ, P1 ;  /* 0x000000ff02097207 */ /* 0x000fe40000800000 */
[----:B------:R-:W-:-:S03]  /*92a0*/  LOP3.LUT R8, R8, R3, RZ, 0x3c, !PT ;  /* 0x0000000308087212 */ /* 0x000fc600078e3cff */
[----:B------:R-:W-:Y:S01]  /*92b0*/  IMAD R6, R9, 0x8, R0 ;  /* 0x0000000809067824 */ /* 0x000fe200078e0200 */
[----:B------:R-:W-:Y:S01]  /*92c0*/  SHF.L.U32 R5, R8, 0x1f, RZ ;  /* 0x0000001f08057819 */ /* 0x000fe200000006ff */
[----:B-1----:R-:W-:Y:S06]  /*92d0*/  @!P0 BRA `(.L_x_188) ;  /* 0x0000001000388947 */ /* 0x002fec0003800000 */
.L_x_223:
[----:B------:R-:W1:Y:S01]  /*92e0*/  SYNCS.PHASECHK.TRANS64.TRYWAIT P0, [R6+URZ], R5 ;  /* 0x00000005060075a7 */ /* 0x000e62000800017f */
[----:B------:R-:W-:-:S05]  /*92f0*/  VIADD R2, R9, 0x1 ;  /* 0x0000000109027836 */ /* 0x000fca0000000000 */
[----:B------:R-:W-:-:S04]  /*9300*/  ISETP.NE.AND P1, PT, R2, 0x1c, PT ;  /* 0x0000001c0200780c */ /* 0x000fc80003f25270 */
[----:B------:R-:W-:Y:S02]  /*9310*/  SEL R3, RZ, 0x1, P1 ;  /* 0x00000001ff037807 */ /* 0x000fe40000800000 */
[----:B0-----:R-:W-:Y:S02]  /*9320*/  SEL R7, R2, RZ, P1 ;  /* 0x000000ff02077207 */ /* 0x001fe40000800000 */
[----:B------:R-:W-:-:S03]  /*9330*/  LOP3.LUT R8, R8, R3, RZ, 0x3c, !PT ;  /* 0x0000000308087212 */ /* 0x000fc600078e3cff */
[----:B------:R-:W-:Y:S01]  /*9340*/  IMAD R9, R7, 0x8, R0 ;  /* 0x0000000807097824 */ /* 0x000fe200078e0200 */
[----:B------:R-:W-:Y:S01]  /*9350*/  SHF.L.U32 R4, R8, 0x1f, RZ ;  /* 0x0000001f08047819 */ /* 0x000fe200000006ff */
[----:B-1----:R-:W-:Y:S06]  /*9360*/  @!P0 BRA `(.L_x_189) ;  /* 0x0000001000288947 */ /* 0x002fec0003800000 */
.L_x_224:
[----:B------:R-:W1:Y:S01]  /*9370*/  SYNCS.PHASECHK.TRANS64.TRYWAIT P0, [R9+URZ], R4 ;  /* 0x00000004090075a7 */ /* 0x000e62000800017f */
[----:B------:R-:W-:-:S05]  /*9380*/  VIADD R2, R7, 0x1 ;  /* 0x0000000107027836 */ /* 0x000fca0000000000 */
[----:B------:R-:W-:-:S04]  /*9390*/  ISETP.NE.AND P1, PT, R2, 0x1c, PT ;  /* 0x0000001c0200780c */ /* 0x000fc80003f25270 */
[----:B------:R-:W-:Y:S02]  /*93a0*/  SEL R3, RZ, 0x1, P1 ;  /* 0x00000001ff037807 */ /* 0x000fe40000800000 */
[----:B------:R-:W-:Y:S02]  /*93b0*/  SEL R7, R2, RZ, P1 ;  /* 0x000000ff02077207 */ /* 0x000fe40000800000 */
[----:B------:R-:W-:-:S03]  /*93c0*/  LOP3.LUT R8, R8, R3, RZ, 0x3c, !PT ;  /* 0x0000000308087212 */ /* 0x000fc600078e3cff */
[----:B0-----:R-:W-:Y:S01]  /*93d0*/  IMAD R6, R7, 0x8, R0 ;  /* 0x0000000807067824 */ /* 0x001fe200078e0200 */
[----:B------:R-:W-:Y:S01]  /*93e0*/  SHF.L.U32 R5, R8, 0x1f, RZ ;  /* 0x0000001f08057819 */ /* 0x000fe200000006ff */
[----:B-1----:R-:W-:Y:S06]  /*93f0*/  @!P0 BRA `(.L_x_190) ;  /* 0x0000001000188947 */ /* 0x002fec0003800000 */
.L_x_225:
        /* <DEDUP_REMOVED lines=9> */
.L_x_226:
        /* <DEDUP_REMOVED lines=9> */
.L_x_227:
        /* <DEDUP_REMOVED lines=9> */
.L_x_228:
        /* <DEDUP_REMOVED lines=9> */
.L_x_229:
        /* <DEDUP_REMOVED lines=9> */
.L_x_230:
        /* <DEDUP_REMOVED lines=9> */
.L_x_231:
        /* <DEDUP_REMOVED lines=9> */
.L_x_232:
        /* <DEDUP_REMOVED lines=9> */
.L_x_233:
        /* <DEDUP_REMOVED lines=9> */
.L_x_234:
        /* <DEDUP_REMOVED lines=9> */
.L_x_235:
        /* <DEDUP_REMOVED lines=9> */
.L_x_236:
        /* <DEDUP_REMOVED lines=9> */
.L_x_237:
        /* <DEDUP_REMOVED lines=9> */
.L_x_238:
        /* <DEDUP_REMOVED lines=9> */
.L_x_239:
        /* <DEDUP_REMOVED lines=9> */
.L_x_240:
        /* <DEDUP_REMOVED lines=9> */
.L_x_241:
        /* <DEDUP_REMOVED lines=9> */
.L_x_242:
        /* <DEDUP_REMOVED lines=9> */
.L_x_243:
        /* <DEDUP_REMOVED lines=9> */
.L_x_244:
        /* <DEDUP_REMOVED lines=9> */
.L_x_245:
        /* <DEDUP_REMOVED lines=9> */
.L_x_246:
        /* <DEDUP_REMOVED lines=9> */
.L_x_247:
[----:B------:R-:W1:Y:S01]  /*a060*/  SYNCS.PHASECHK.TRANS64.TRYWAIT P0, [R6+URZ], R5 ;  /* 0x00000005060075a7 */ /* 0x000e62000800017f */
[----:B------:R-:W-:-:S05]  /*a070*/  VIADD R2, R7, 0x1 ;  /* 0x0000000107027836 */ /* 0x000fca0000000000 */
[----:B------:R-:W-:-:S04]  /*a080*/  ISETP.NE.AND P1, PT, R2, 0x1c, PT ;  /* 0x0000001c0200780c */ /* 0x000fc80003f25270 */
[----:B0-----:R-:W-:Y:S02]  /*a090*/  SEL R4, RZ, 0x1, P1 ;  /* 0x00000001ff047807 */ /* 0x001fe40000800000 */
[----:B------:R-:W-:Y:S02]  /*a0a0*/  SEL R3, R2, RZ, P1 ;  /* 0x000000ff02037207 */ /* 0x000fe40000800000 */
[----:B------:R-:W-:Y:S01]  /*a0b0*/  LOP3.LUT R4, R11, R4, RZ, 0x3c, !PT ;  /* 0x000000040b047212 */ /* 0x000fe200078e3cff */
[----:B-1----:R-:W-:Y:S06]  /*a0c0*/  @!P0 BRA `(.L_x_213) ;  /* 0x0000000800b08947 */ /* 0x002fec0003800000 */
.L_x_248:
[----:B------:R-:W-:Y:S01]  /*a0d0*/  IMAD R3, R3, 0x8, R0 ;  /* 0x0000000803037824 */ /* 0x000fe200078e0200 */
[----:B------:R-:W-:-:S07]  /*a0e0*/  SHF.L.U32 R0, R4, 0x1f, RZ ;  /* 0x0000001f04007819 */ /* 0x000fce00000006ff */
.L_x_214:
[----:B-1----:R1:W2:Y:S02]  /*a0f0*/  SYNCS.PHASECHK.TRANS64.TRYWAIT P0, [R3+URZ], R0 ;  /* 0x00000000030075a7 */ /* 0x0022a4000800017f */
[----:B--2---:R-:W-:Y:S05]  /*a100*/  @!P0 NANOSLEEP.SYNCS 0x989680 ;  /* 0x009896800000895d */ /* 0x004fea0003900000 */
[----:B------:R-:W2:Y:S02]  /*a110*/  @!P0 SYNCS.PHASECHK.TRANS64 P0, [R3+URZ], R0 ;  /* 0x00000000030085a7 */ /* 0x000ea4000800007f */
[----:B--2---:R-:W-:Y:S05]  /*a120*/  @!P0 BRA `(.L_x_214) ;  /* 0xfffffffc00f08947 */ /* 0x004fea000383ffff */
.L_x_185:
[----:B------:R-:W-:Y:S05]  /*a130*/  BSYNC B0 ;  /* 0x0000000000007941 */ /* 0x000fea0003800000 */
.L_x_184:
[----:B------:R-:W-:Y:S05]  /*a140*/  EXIT ;  /* 0x000000000000794d */ /* 0x000fea0003800000 */
.L_x_18:
[----:B-1----:R-:W-:-:S04]  /*a150*/  IMAD.U32 R11, RZ, RZ, UR6 ;  /* 0x00000006ff0b7e24 */ /* 0x002fc8000f8e00ff */
[----:B------:R1:W4:Y:S03]  /*a160*/  SYNCS.PHASECHK.TRANS64.TRYWAIT P0, [R11+URZ], R10 ;  /* 0x0000000a0b0075a7 */ /* 0x000326000800017f */
[----:B----4-:R-:W-:Y:S05]  /*a170*/  @!P0 NANOSLEEP.SYNCS 0x989680 ;  /* 0x009896800000895d */ /* 0x010fea0003900000 */
[----:B------:R-:W4:Y:S02]  /*a180*/  @!P0 SYNCS.PHASECHK.TRANS64 P0, [R11+URZ], R10 ;  /* 0x0000000a0b0085a7 */ /* 0x000f24000800007f */
[----:B----4-:R-:W-:Y:S05]  /*a190*/  @!P0 BRA `(.L_x_18) ;  /* 0xfffffffc00ec8947 */ /* 0x010fea000383ffff */
[----:B------:R-:W-:Y:S05]  /*a1a0*/  BRA `(.L_x_17) ;  /* 0xffffff7400b47947 */ /* 0x000fea000383ffff */
.L_x_24:
[----:B-1----:R-:W-:-:S04]  /*a1b0*/  IMAD.U32 R140, RZ, RZ, UR12 ;  /* 0x0000000cff8c7e24 */ /* 0x002fc8000f8e00ff */
[----:B------:R1:W4:Y:S03]  /*a1c0*/  SYNCS.PHASECHK.TRANS64.TRYWAIT P0, [R140+URZ], R11 ;  /* 0x0000000b8c0075a7 */ /* 0x000326000800017f */
[----:B----4-:R-:W-:Y:S05]  /*a1d0*/  @!P0 NANOSLEEP.SYNCS 0x989680 ;  /* 0x009896800000895d */ /* 0x010fea0003900000 */
[----:B------:R-:W4:Y:S02]  /*a1e0*/  @!P0 SYNCS.PHASECHK.TRANS64 P0, [R140+URZ], R11 ;  /* 0x0000000b8c0085a7 */ /* 0x000f24000800007f */
[----:B----4-:R-:W-:Y:S05]  /*a1f0*/  @!P0 BRA `(.L_x_24) ;  /* 0xfffffffc00ec8947 */ /* 0x010fea000383ffff */
[----:B------:R-:W-:Y:S05]  /*a200*/  BRA `(.L_x_23) ;  /* 0xffffff7c00e47947 */ /* 0x000fea000383ffff */
.L_x_171:
[----:B------:R-:W-:Y:S01]  /*a210*/  BSSY B1, `(.L_x_215) ;  /* 0x0000006000017945 */ /* 0x000fe20003800000 */
[----:B------:R-:W-:-:S07]  /*a220*/  IMAD.MOV.U32 R7, RZ, RZ, -0x1 ;  /* 0xffffffffff077424 */ /* 0x000fce00078e00ff */
[----:B------:R-:W-:Y:S05]  /*a230*/  WARPSYNC.COLLECTIVE R7, `(.L_x_216) ;  /* 0x00000000070c7348 */ /* 0x000fea0003c00000 */
[----:B------:R-:W-:Y:S02]  /*a240*/  ELECT P1, UR62, PT ;  /* 0x00000000003e782f */ /* 0x000fe40003820000 */
[----:B------:R-:W-:Y:S01]  /*a250*/  MOV R7, UR62 ;  /* 0x0000003e00077c02 */ /* 0x000fe20008000f00 */
[----:B------:R-:W-:Y:S10]  /*a260*/  ENDCOLLECTIVE ;  /* 0x000000000000791b */ /* 0x000ff40003800000 */
.L_x_216:
[----:B------:R-:W-:Y:S05]  /*a270*/  BSYNC B1 ;  /* 0x0000000000017941 */ /* 0x000fea0003800000 */
.L_x_215:
[----:B------:R-:W-:Y:S05]  /*a280*/  BRA `(.L_x_217) ;  /* 0xffffffe000ec7947 */ /* 0x000fea000383ffff */
.L_x_174:
[----:B-1----:R1:W2:Y:S02]  /*a290*/  SYNCS.PHASECHK.TRANS64.TRYWAIT P1, [R19+URZ+0xe0], R10 ;  /* 0x0000e00a130075a7 */ /* 0x0022a4000802017f */
[----:B--2---:R-:W-:Y:S05]  /*a2a0*/  @!P1 NANOSLEEP.SYNCS 0x989680 ;  /* 0x009896800000995d */ /* 0x004fea0003900000 */
[----:B------:R-:W2:Y:S02]  /*a2b0*/  @!P1 SYNCS.PHASECHK.TRANS64 P1, [R19+URZ+0xe0], R10 ;  /* 0x0000e00a130095a7 */ /* 0x000ea4000802007f */
[----:B--2---:R-:W-:Y:S05]  /*a2c0*/  @!P1 BRA `(.L_x_174) ;  /* 0xfffffffc00f09947 */ /* 0x004fea000383ffff */
[----:B------:R-:W-:Y:S05]  /*a2d0*/  BRA `(.L_x_218) ;  /* 0xffffffe400207947 */ /* 0x000fea000383ffff */
.L_x_183:
[----:B------:R-:W-:Y:S01]  /*a2e0*/  BSSY B0, `(.L_x_219) ;  /* 0x0000006000007945 */ /* 0x000fe20003800000 */
[----:B------:R-:W-:-:S07]  /*a2f0*/  IMAD.MOV.U32 R7, RZ, RZ, -0x1 ;  /* 0xffffffffff077424 */ /* 0x000fce00078e00ff */
[----:B------:R-:W-:Y:S05]  /*a300*/  WARPSYNC.COLLECTIVE R7, `(.L_x_220) ;  /* 0x00000000070c7348 */ /* 0x000fea0003c00000 */
[----:B------:R-:W-:Y:S02]  /*a310*/  ELECT P1, UR62, PT ;  /* 0x00000000003e782f */ /* 0x000fe40003820000 */
[----:B------:R-:W-:Y:S01]  /*a320*/  MOV R7, UR62 ;  /* 0x0000003e00077c02 */ /* 0x000fe20008000f00 */
[----:B------:R-:W-:Y:S10]  /*a330*/  ENDCOLLECTIVE ;  /* 0x000000000000791b */ /* 0x000ff40003800000 */
.L_x_220:
[----:B------:R-:W-:Y:S05]  /*a340*/  BSYNC B0 ;  /* 0x0000000000007941 */ /* 0x000fea0003800000 */
.L_x_219:
[----:B------:R-:W-:Y:S01]  /*a350*/  PLOP3.LUT P0, PT, P1, PT, PT, 0x80, 0x0 ;  /* 0x000000000000781c */ /* 0x000fe20000f0f070 */
[----:B------:R-:W-:-:S12]  /*a360*/  BRA `(.L_x_221) ;  /* 0xffffffec00647947 */ /* 0x000fd8000383ffff */
.L_x_187:
[----:B0-----:R0:W1:Y:S02]  /*a370*/  SYNCS.PHASECHK.TRANS64.TRYWAIT P0, [R6+URZ], R3 ;  /* 0x00000003060075a7 */ /* 0x001064000800017f */
[----:B-1----:R-:W-:Y:S05]  /*a380*/  @!P0 NANOSLEEP.SYNCS 0x989680 ;  /* 0x009896800000895d */ /* 0x002fea0003900000 */
[----:B------:R-:W1:Y:S02]  /*a390*/  @!P0 SYNCS.PHASECHK.TRANS64 P0, [R6+URZ], R3 ;  /* 0x00000003060085a7 */ /* 0x000e64000800007f */
[----:B-1----:R-:W-:Y:S05]  /*a3a0*/  @!P0 BRA `(.L_x_187) ;  /* 0xfffffffc00f08947 */ /* 0x002fea000383ffff */
[----:B------:R-:W-:Y:S05]  /*a3b0*/  BRA `(.L_x_222) ;  /* 0xffffffec00a47947 */ /* 0x000fea000383ffff */
.L_x_188:
[----:B0-----:R0:W1:Y:S02]  /*a3c0*/  SYNCS.PHASECHK.TRANS64.TRYWAIT P0, [R7+URZ], R4 ;  /* 0x00000004070075a7 */ /* 0x001064000800017f */
[----:B-1----:R-:W-:Y:S05]  /*a3d0*/  @!P0 NANOSLEEP.SYNCS 0x989680 ;  /* 0x009896800000895d */ /* 0x002fea0003900000 */
[----:B------:R-:W1:Y:S02]  /*a3e0*/  @!P0 SYNCS.PHASECHK.TRANS64 P0, [R7+URZ], R4 ;  /* 0x00000004070085a7 */ /* 0x000e64000800007f */
[----:B-1----:R-:W-:Y:S05]  /*a3f0*/  @!P0 BRA `(.L_x_188) ;  /* 0xfffffffc00f08947 */ /* 0x002fea000383ffff */
[----:B------:R-:W-:Y:S05]  /*a400*/  BRA `(.L_x_223) ;  /* 0xffffffec00b47947 */ /* 0x000fea000383ffff */
.L_x_189:
[----:B0-----:R0:W1:Y:S02]  /*a410*/  SYNCS.PHASECHK.TRANS64.TRYWAIT P0, [R6+URZ], R5 ;  /* 0x00000005060075a7 */ /* 0x001064000800017f */
[----:B-1----:R-:W-:Y:S05]  /*a420*/  @!P0 NANOSLEEP.SYNCS 0x989680 ;  /* 0x009896800000895d */ /* 0x002fea0003900000 */
[----:B------:R-:W1:Y:S02]  /*a430*/  @!P0 SYNCS.PHASECHK.TRANS64 P0, [R6+URZ], R5 ;  /* 0x00000005060085a7 */ /* 0x000e64000800007f */
[----:B-1----:R-:W-:Y:S05]  /*a440*/  @!P0 BRA `(.L_x_189) ;  /* 0xfffffffc00f08947 */ /* 0x002fea000383ffff */
[----:B------:R-:W-:Y:S05]  /*a450*/  BRA `(.L_x_224) ;  /* 0xffffffec00c47947 */ /* 0x000fea000383ffff */
.L_x_190:
[----:B0-----:R0:W1:Y:S02]  /*a460*/  SYNCS.PHASECHK.TRANS64.TRYWAIT P0, [R9+URZ], R4 ;  /* 0x00000004090075a7 */ /* 0x001064000800017f */
[----:B-1----:R-:W-:Y:S05]  /*a470*/  @!P0 NANOSLEEP.SYNCS 0x989680 ;  /* 0x009896800000895d */ /* 0x002fea0003900000 */
[----:B------:R-:W1:Y:S02]  /*a480*/  @!P0 SYNCS.PHASECHK.TRANS64 P0, [R9+URZ], R4 ;  /* 0x00000004090085a7 */ /* 0x000e64000800007f */
[----:B-1----:R-:W-:Y:S05]  /*a490*/  @!P0 BRA `(.L_x_190) ;  /* 0xfffffffc00f08947 */ /* 0x002fea000383ffff */
[----:B------:R-:W-:Y:S05]  /*a4a0*/  BRA `(.L_x_225) ;  /* 0xffffffec00d47947 */ /* 0x000fea000383ffff */
.L_x_191:
[----:B0-----:R0:W1:Y:S02]  /*a4b0*/  SYNCS.PHASECHK.TRANS64.TRYWAIT P0, [R6+URZ], R5 ;  /* 0x00000005060075a7 */ /* 0x001064000800017f */
[----:B-1----:R-:W-:Y:S05]  /*a4c0*/  @!P0 NANOSLEEP.SYNCS 0x989680 ;  /* 0x009896800000895d */ /* 0x002fea0003900000 */
[----:B------:R-:W1:Y:S02]  /*a4d0*/  @!P0 SYNCS.PHASECHK.TRANS64 P0, [R6+URZ], R5 ;  /* 0x00000005060085a7 */ /* 0x000e64000800007f */
[----:B-1----:R-:W-:Y:S05]  /*a4e0*/  @!P0 BRA `(.L_x_191) ;  /* 0xfffffffc00f08947 */ /* 0x002fea000383ffff */
[----:B------:R-:W-:Y:S05]  /*a4f0*/  BRA `(.L_x_226) ;  /* 0xffffffec00e47947 */ /* 0x000fea000383ffff */
.L_x_192:
[----:B0-----:R0:W1:Y:S02]  /*a500*/  SYNCS.PHASECHK.TRANS64.TRYWAIT P0, [R9+URZ], R4 ;  /* 0x00000004090075a7 */ /* 0x001064000800017f */
[----:B-1----:R-:W-:Y:S05]  /*a510*/  @!P0 NANOSLEEP.SYNCS 0x989680 ;  /* 0x009896800000895d */ /* 0x002fea0003900000 */
[----:B------:R-:W1:Y:S02]  /*a520*/  @!P0 SYNCS.PHASECHK.TRANS64 P0, [R9+URZ], R4 ;  /* 0x00000004090085a7 */ /* 0x000e64000800007f */
[----:B-1----:R-:W-:Y:S05]  /*a530*/  @!P0 BRA `(.L_x_192) ;  /* 0xfffffffc00f08947 */ /* 0x002fea000383ffff */
[----:B------:R-:W-:Y:S05]  /*a540*/  BRA `(.L_x_227) ;  /* 0xffffffec00f47947 */ /* 0x000fea000383ffff */
.L_x_193:
[----:B0-----:R0:W1:Y:S02]  /*a550*/  SYNCS.PHASECHK.TRANS64.TRYWAIT P0, [R6+URZ], R5 ;  /* 0x00000005060075a7 */ /* 0x001064000800017f */
[----:B-1----:R-:W-:Y:S05]  /*a560*/  @!P0 NANOSLEEP.SYNCS 0x989680 ;  /* 0x009896800000895d */ /* 0x002fea0003900000 */
[----:B------:R-:W1:Y:S02]  /*a570*/  @!P0 SYNCS.PHASECHK.TRANS64 P0, [R6+URZ], R5 ;  /* 0x00000005060085a7 */ /* 0x000e64000800007f */
[----:B-1----:R-:W-:Y:S05]  /*a580*/  @!P0 BRA `(.L_x_193) ;  /* 0xfffffffc00f08947 */ /* 0x002fea000383ffff */
[----:B------:R-:W-:Y:S05]  /*a590*/  BRA `(.L_x_228) ;  /* 0xfffffff000047947 */ /* 0x000fea000383ffff */
.L_x_194:
[----:B0-----:R0:W1:Y:S02]  /*a5a0*/  SYNCS.PHASECHK.TRANS64.TRYWAIT P0, [R9+URZ], R4 ;  /* 0x00000004090075a7 */ /* 0x001064000800017f */
[----:B-1----:R-:W-:Y:S05]  /*a5b0*/  @!P0 NANOSLEEP.SYNCS 0x989680 ;  /* 0x009896800000895d */ /* 0x002fea0003900000 */
[----:B------:R-:W1:Y:S02]  /*a5c0*/  @!P0 SYNCS.PHASECHK.TRANS64 P0, [R9+URZ], R4 ;  /* 0x00000004090085a7 */ /* 0x000e64000800007f */
[----:B-1----:R-:W-:Y:S05]  /*a5d0*/  @!P0 BRA `(.L_x_194) ;  /* 0xfffffffc00f08947 */ /* 0x002fea000383ffff */
[----:B------:R-:W-:Y:S05]  /*a5e0*/  BRA `(.L_x_229) ;  /* 0xfffffff000147947 */ /* 0x000fea000383ffff */
.L_x_195:
[----:B0-----:R0:W1:Y:S02]  /*a5f0*/  SYNCS.PHASECHK.TRANS64.TRYWAIT P0, [R6+URZ], R5 ;  /* 0x00000005060075a7 */ /* 0x001064000800017f */
[----:B-1----:R-:W-:Y:S05]  /*a600*/  @!P0 NANOSLEEP.SYNCS 0x989680 ;  /* 0x009896800000895d */ /* 0x002fea0003900000 */
[----:B------:R-:W1:Y:S02]  /*a610*/  @!P0 SYNCS.PHASECHK.TRANS64 P0, [R6+URZ], R5 ;  /* 0x00000005060085a7 */ /* 0x000e64000800007f */
[----:B-1----:R-:W-:Y:S05]  /*a620*/  @!P0 BRA `(.L_x_195) ;  /* 0xfffffffc00f08947 */ /* 0x002fea000383ffff */
[----:B------:R-:W-:Y:S05]  /*a630*/  BRA `(.L_x_230) ;  /* 0xfffffff000247947 */ /* 0x000fea000383ffff */
.L_x_196:
[----:B0-----:R0:W1:Y:S02]  /*a640*/  SYNCS.PHASECHK.TRANS64.TRYWAIT P0, [R9+URZ], R4 ;  /* 0x00000004090075a7 */ /* 0x001064000800017f */
[----:B-1----:R-:W-:Y:S05]  /*a650*/  @!P0 NANOSLEEP.SYNCS 0x989680 ;  /* 0x009896800000895d */ /* 0x002fea0003900000 */
[----:B------:R-:W1:Y:S02]  /*a660*/  @!P0 SYNCS.PHASECHK.TRANS64 P0, [R9+URZ], R4 ;  /* 0x00000004090085a7 */ /* 0x000e64000800007f */
[----:B-1----:R-:W-:Y:S05]  /*a670*/  @!P0 BRA `(.L_x_196) ;  /* 0xfffffffc00f08947 */ /* 0x002fea000383ffff */
[----:B------:R-:W-:Y:S05]  /*a680*/  BRA `(.L_x_231) ;  /* 0xfffffff000347947 */ /* 0x000fea000383ffff */
.L_x_197:
[----:B0-----:R0:W1:Y:S02]  /*a690*/  SYNCS.PHASECHK.TRANS64.TRYWAIT P0, [R6+URZ], R5 ;  /* 0x00000005060075a7 */ /* 0x001064000800017f */
[----:B-1----:R-:W-:Y:S05]  /*a6a0*/  @!P0 NANOSLEEP.SYNCS 0x989680 ;  /* 0x009896800000895d */ /* 0x002fea0003900000 */
[----:B------:R-:W1:Y:S02]  /*a6b0*/  @!P0 SYNCS.PHASECHK.TRANS64 P0, [R6+URZ], R5 ;  /* 0x00000005060085a7 */ /* 0x000e64000800007f */
[----:B-1----:R-:W-:Y:S05]  /*a6c0*/  @!P0 BRA `(.L_x_197) ;  /* 0xfffffffc00f08947 */ /* 0x002fea000383ffff */
[----:B------:R-:W-:Y:S05]  /*a6d0*/  BRA `(.L_x_232) ;  /* 0xfffffff000447947 */ /* 0x000fea000383ffff */
.L_x_198:
[----:B0-----:R0:W1:Y:S02]  /*a6e0*/  SYNCS.PHASECHK.TRANS64.TRYWAIT P0, [R9+URZ], R4 ;  /* 0x00000004090075a7 */ /* 0x001064000800017f */
[----:B-1----:R-:W-:Y:S05]  /*a6f0*/  @!P0 NANOSLEEP.SYNCS 0x989680 ;  /* 0x009896800000895d */ /* 0x002fea0003900000 */
[----:B------:R-:W1:Y:S02]  /*a700*/  @!P0 SYNCS.PHASECHK.TRANS64 P0, [R9+URZ], R4 ;  /* 0x00000004090085a7 */ /* 0x000e64000800007f */
[----:B-1----:R-:W-:Y:S05]  /*a710*/  @!P0 BRA `(.L_x_198) ;  /* 0xfffffffc00f08947 */ /* 0x002fea000383ffff */
[----:B------:R-:W-:Y:S05]  /*a720*/  BRA `(.L_x_233) ;  /* 0xfffffff000547947 */ /* 0x000fea000383ffff */
.L_x_199:
[----:B0-----:R0:W1:Y:S02]  /*a730*/  SYNCS.PHASECHK.TRANS64.TRYWAIT P0, [R6+URZ], R5 ;  /* 0x00000005060075a7 */ /* 0x001064000800017f */
[----:B-1----:R-:W-:Y:S05]  /*a740*/  @!P0 NANOSLEEP.SYNCS 0x989680 ;  /* 0x009896800000895d */ /* 0x002fea0003900000 */
[----:B------:R-:W1:Y:S02]  /*a750*/  @!P0 SYNCS.PHASECHK.TRANS64 P0, [R6+URZ], R5 ;  /* 0x00000005060085a7 */ /* 0x000e64000800007f */
[----:B-1----:R-:W-:Y:S05]  /*a760*/  @!P0 BRA `(.L_x_199) ;  /* 0xfffffffc00f08947 */ /* 0x002fea000383ffff */
[----:B------:R-:W-:Y:S05]  /*a770*/  BRA `(.L_x_234) ;  /* 0xfffffff000647947 */ /* 0x000fea000383ffff */
.L_x_200:
[----:B0-----:R0:W1:Y:S02]  /*a780*/  SYNCS.PHASECHK.TRANS64.TRYWAIT P0, [R9+URZ], R4 ;  /* 0x00000004090075a7 */ /* 0x001064000800017f */
[----:B-1----:R-:W-:Y:S05]  /*a790*/  @!P0 NANOSLEEP.SYNCS 0x989680 ;  /* 0x009896800000895d */ /* 0x002fea0003900000 */
[----:B------:R-:W1:Y:S02]  /*a7a0*/  @!P0 SYNCS.PHASECHK.TRANS64 P0, [R9+URZ], R4 ;  /* 0x00000004090085a7 */ /* 0x000e64000800007f */
[----:B-1----:R-:W-:Y:S05]  /*a7b0*/  @!P0 BRA `(.L_x_200) ;  /* 0xfffffffc00f08947 */ /* 0x002fea000383ffff */
[----:B------:R-:W-:Y:S05]  /*a7c0*/  BRA `(.L_x_235) ;  /* 0xfffffff000747947 */ /* 0x000fea000383ffff */
.L_x_201:
[----:B0-----:R0:W1:Y:S02]  /*a7d0*/  SYNCS.PHASECHK.TRANS64.TRYWAIT P0, [R6+URZ], R5 ;  /* 0x00000005060075a7 */ /* 0x001064000800017f */
[----:B-1----:R-:W-:Y:S05]  /*a7e0*/  @!P0 NANOSLEEP.SYNCS 0x989680 ;  /* 0x009896800000895d */ /* 0x002fea0003900000 */
[----:B------:R-:W1:Y:S02]  /*a7f0*/  @!P0 SYNCS.PHASECHK.TRANS64 P0, [R6+URZ], R5 ;  /* 0x00000005060085a7 */ /* 0x000e64000800007f */
[----:B-1----:R-:W-:Y:S05]  /*a800*/  @!P0 BRA `(.L_x_201) ;  /* 0xfffffffc00f08947 */ /* 0x002fea000383ffff */
[----:B------:R-:W-:Y:S05]  /*a810*/  BRA `(.L_x_236) ;  /* 0xfffffff000847947 */ /* 0x000fea000383ffff */
.L_x_202:
[----:B0-----:R0:W1:Y:S02]  /*a820*/  SYNCS.PHASECHK.TRANS64.TRYWAIT P0, [R9+URZ], R4 ;  /* 0x00000004090075a7 */ /* 0x001064000800017f */
[----:B-1----:R-:W-:Y:S05]  /*a830*/  @!P0 NANOSLEEP.SYNCS 0x989680 ;  /* 0x009896800000895d */ /* 0x002fea0003900000 */
[----:B------:R-:W1:Y:S02]  /*a840*/  @!P0 SYNCS.PHASECHK.TRANS64 P0, [R9+URZ], R4 ;  /* 0x00000004090085a7 */ /* 0x000e64000800007f */
[----:B-1----:R-:W-:Y:S05]  /*a850*/  @!P0 BRA `(.L_x_202) ;  /* 0xfffffffc00f08947 */ /* 0x002fea000383ffff */
[----:B------:R-:W-:Y:S05]  /*a860*/  BRA `(.L_x_237) ;  /* 0xfffffff000947947 */ /* 0x000fea000383ffff */
.L_x_203:
[----:B0-----:R0:W1:Y:S02]  /*a870*/  SYNCS.PHASECHK.TRANS64.TRYWAIT P0, [R6+URZ], R5 ;  /* 0x00000005060075a7 */ /* 0x001064000800017f */
[----:B-1----:R-:W-:Y:S05]  /*a880*/  @!P0 NANOSLEEP.SYNCS 0x989680 ;  /* 0x009896800000895d */ /* 0x002fea0003900000 */
[----:B------:R-:W1:Y:S02]  /*a890*/  @!P0 SYNCS.PHASECHK.TRANS64 P0, [R6+URZ], R5 ;  /* 0x00000005060085a7 */ /* 0x000e64000800007f */
[----:B-1----:R-:W-:Y:S05]  /*a8a0*/  @!P0 BRA `(.L_x_203) ;  /* 0xfffffffc00f08947 */ /* 0x002fea000383ffff */
[----:B------:R-:W-:Y:S05]  /*a8b0*/  BRA `(.L_x_238) ;  /* 0xfffffff000a47947 */ /* 0x000fea000383ffff */
.L_x_204:
[----:B0-----:R0:W1:Y:S02]  /*a8c0*/  SYNCS.PHASECHK.TRANS64.TRYWAIT P0, [R9+URZ], R4 ;  /* 0x00000004090075a7 */ /* 0x001064000800017f */
[----:B-1----:R-:W-:Y:S05]  /*a8d0*/  @!P0 NANOSLEEP.SYNCS 0x989680 ;  /* 0x009896800000895d */ /* 0x002fea0003900000 */
[----:B------:R-:W1:Y:S02]  /*a8e0*/  @!P0 SYNCS.PHASECHK.TRANS64 P0, [R9+URZ], R4 ;  /* 0x00000004090085a7 */ /* 0x000e64000800007f */
[----:B-1----:R-:W-:Y:S05]  /*a8f0*/  @!P0 BRA `(.L_x_204) ;  /* 0xfffffffc00f08947 */ /* 0x002fea000383ffff */
[----:B------:R-:W-:Y:S05]  /*a900*/  BRA `(.L_x_239) ;  /* 0xfffffff000b47947 */ /* 0x000fea000383ffff */
.L_x_205:
[----:B0-----:R0:W1:Y:S02]  /*a910*/  SYNCS.PHASECHK.TRANS64.TRYWAIT P0, [R6+URZ], R5 ;  /* 0x00000005060075a7 */ /* 0x001064000800017f */
[----:B-1----:R-:W-:Y:S05]  /*a920*/  @!P0 NANOSLEEP.SYNCS 0x989680 ;  /* 0x009896800000895d */ /* 0x002fea0003900000 */
[----:B------:R-:W1:Y:S02]  /*a930*/  @!P0 SYNCS.PHASECHK.TRANS64 P0, [R6+URZ], R5 ;  /* 0x00000005060085a7 */ /* 0x000e64000800007f */
[----:B-1----:R-:W-:Y:S05]  /*a940*/  @!P0 BRA `(.L_x_205) ;  /* 0xfffffffc00f08947 */ /* 0x002fea000383ffff */
[----:B------:R-:W-:Y:S05]  /*a950*/  BRA `(.L_x_240) ;  /* 0xfffffff000c47947 */ /* 0x000fea000383ffff */
.L_x_206:
[----:B0-----:R0:W1:Y:S02]  /*a960*/  SYNCS.PHASECHK.TRANS64.TRYWAIT P0, [R9+URZ], R4 ;  /* 0x00000004090075a7 */ /* 0x001064000800017f */
[----:B-1----:R-:W-:Y:S05]  /*a970*/  @!P0 NANOSLEEP.SYNCS 0x989680 ;  /* 0x009896800000895d */ /* 0x002fea0003900000 */
[----:B------:R-:W1:Y:S02]  /*a980*/  @!P0 SYNCS.PHASECHK.TRANS64 P0, [R9+URZ], R4 ;  /* 0x00000004090085a7 */ /* 0x000e64000800007f */
[----:B-1----:R-:W-:Y:S05]  /*a990*/  @!P0 BRA `(.L_x_206) ;  /* 0xfffffffc00f08947 */ /* 0x002fea000383ffff */
[----:B------:R-:W-:Y:S05]  /*a9a0*/  BRA `(.L_x_241) ;  /* 0xfffffff000d47947 */ /* 0x000fea000383ffff */
.L_x_207:
[----:B0-----:R0:W1:Y:S02]  /*a9b0*/  SYNCS.PHASECHK.TRANS64.TRYWAIT P0, [R6+URZ], R5 ;  /* 0x00000005060075a7 */ /* 0x001064000800017f */
[----:B-1----:R-:W-:Y:S05]  /*a9c0*/  @!P0 NANOSLEEP.SYNCS 0x989680 ;  /* 0x009896800000895d */ /* 0x002fea0003900000 */
[----:B------:R-:W1:Y:S02]  /*a9d0*/  @!P0 SYNCS.PHASECHK.TRANS64 P0, [R6+URZ], R5 ;  /* 0x00000005060085a7 */ /* 0x000e64000800007f */
[----:B-1----:R-:W-:Y:S05]  /*a9e0*/  @!P0 BRA `(.L_x_207) ;  /* 0xfffffffc00f08947 */ /* 0x002fea000383ffff */
[----:B------:R-:W-:Y:S05]  /*a9f0*/  BRA `(.L_x_242) ;  /* 0xfffffff000e47947 */ /* 0x000fea000383ffff */
.L_x_208:
[----:B0-----:R0:W1:Y:S02]  /*aa00*/  SYNCS.PHASECHK.TRANS64.TRYWAIT P0, [R9+URZ], R4 ;  /* 0x00000004090075a7 */ /* 0x001064000800017f */
[----:B-1----:R-:W-:Y:S05]  /*aa10*/  @!P0 NANOSLEEP.SYNCS 0x989680 ;  /* 0x009896800000895d */ /* 0x002fea0003900000 */
[----:B------:R-:W1:Y:S02]  /*aa20*/  @!P0 SYNCS.PHASECHK.TRANS64 P0, [R9+URZ], R4 ;  /* 0x00000004090085a7 */ /* 0x000e64000800007f */
[----:B-1----:R-:W-:Y:S05]  /*aa30*/  @!P0 BRA `(.L_x_208) ;  /* 0xfffffffc00f08947 */ /* 0x002fea000383ffff */
[----:B------:R-:W-:Y:S05]  /*aa40*/  BRA `(.L_x_243) ;  /* 0xfffffff000f47947 */ /* 0x000fea000383ffff */
.L_x_209:
[----:B0-----:R0:W1:Y:S02]  /*aa50*/  SYNCS.PHASECHK.TRANS64.TRYWAIT P0, [R6+URZ], R5 ;  /* 0x00000005060075a7 */ /* 0x001064000800017f */
[----:B-1----:R-:W-:Y:S05]  /*aa60*/  @!P0 NANOSLEEP.SYNCS 0x989680 ;  /* 0x009896800000895d */ /* 0x002fea0003900000 */
[----:B------:R-:W1:Y:S02]  /*aa70*/  @!P0 SYNCS.PHASECHK.TRANS64 P0, [R6+URZ], R5 ;  /* 0x00000005060085a7 */ /* 0x000e64000800007f */
[----:B-1----:R-:W-:Y:S05]  /*aa80*/  @!P0 BRA `(.L_x_209) ;  /* 0xfffffffc00f08947 */ /* 0x002fea000383ffff */
[----:B------:R-:W-:Y:S05]  /*aa90*/  BRA `(.L_x_244) ;  /* 0xfffffff400047947 */ /* 0x000fea000383ffff */
.L_x_210:
[----:B0-----:R0:W1:Y:S02]  /*aaa0*/  SYNCS.PHASECHK.TRANS64.TRYWAIT P0, [R9+URZ], R4 ;  /* 0x00000004090075a7 */ /* 0x001064000800017f */
[----:B-1----:R-:W-:Y:S05]  /*aab0*/  @!P0 NANOSLEEP.SYNCS 0x989680 ;  /* 0x009896800000895d */ /* 0x002fea0003900000 */
[----:B------:R-:W1:Y:S02]  /*aac0*/  @!P0 SYNCS.PHASECHK.TRANS64 P0, [R9+URZ], R4 ;  /* 0x00000004090085a7 */ /* 0x000e64000800007f */
[----:B-1----:R-:W-:Y:S05]  /*aad0*/  @!P0 BRA `(.L_x_210) ;  /* 0xfffffffc00f08947 */ /* 0x002fea000383ffff */
[----:B------:R-:W-:Y:S05]  /*aae0*/  BRA `(.L_x_245) ;  /* 0xfffffff400147947 */ /* 0x000fea000383ffff */
.L_x_211:
[----:B0-----:R0:W1:Y:S02]  /*aaf0*/  SYNCS.PHASECHK.TRANS64.TRYWAIT P0, [R6+URZ], R5 ;  /* 0x00000005060075a7 */ /* 0x001064000800017f */
[----:B-1----:R-:W-:Y:S05]  /*ab00*/  @!P0 NANOSLEEP.SYNCS 0x989680 ;  /* 0x009896800000895d */ /* 0x002fea0003900000 */
[----:B------:R-:W1:Y:S02]  /*ab10*/  @!P0 SYNCS.PHASECHK.TRANS64 P0, [R6+URZ], R5 ;  /* 0x00000005060085a7 */ /* 0x000e64000800007f */
[----:B-1----:R-:W-:Y:S05]  /*ab20*/  @!P0 BRA `(.L_x_211) ;  /* 0xfffffffc00f08947 */ /* 0x002fea000383ffff */
[----:B------:R-:W-:Y:S05]  /*ab30*/  BRA `(.L_x_246) ;  /* 0xfffffff400247947 */ /* 0x000fea000383ffff */
.L_x_212:
[----:B0-----:R0:W1:Y:S02]  /*ab40*/  SYNCS.PHASECHK.TRANS64.TRYWAIT P0, [R9+URZ], R4 ;  /* 0x00000004090075a7 */ /* 0x001064000800017f */
[----:B-1----:R-:W-:Y:S05]  /*ab50*/  @!P0 NANOSLEEP.SYNCS 0x989680 ;  /* 0x009896800000895d */ /* 0x002fea0003900000 */
[----:B------:R-:W1:Y:S02]  /*ab60*/  @!P0 SYNCS.PHASECHK.TRANS64 P0, [R9+URZ], R4 ;  /* 0x00000004090085a7 */ /* 0x000e64000800007f */
[----:B-1----:R-:W-:Y:S05]  /*ab70*/  @!P0 BRA `(.L_x_212) ;  /* 0xfffffffc00f08947 */ /* 0x002fea000383ffff */
[----:B------:R-:W-:Y:S05]  /*ab80*/  BRA `(.L_x_247) ;  /* 0xfffffff400347947 */ /* 0x000fea000383ffff */
.L_x_213:
[----:B0-----:R0:W1:Y:S02]  /*ab90*/  SYNCS.PHASECHK.TRANS64.TRYWAIT P0, [R6+URZ], R5 ;  /* 0x00000005060075a7 */ /* 0x001064000800017f */
[----:B-1----:R-:W-:Y:S05]  /*aba0*/  @!P0 NANOSLEEP.SYNCS 0x989680 ;  /* 0x009896800000895d */ /* 0x002fea0003900000 */
[----:B------:R-:W1:Y:S02]  /*abb0*/  @!P0 SYNCS.PHASECHK.TRANS64 P0, [R6+URZ], R5 ;  /* 0x00000005060085a7 */ /* 0x000e64000800007f */
[----:B-1----:R-:W-:Y:S05]  /*abc0*/  @!P0 BRA `(.L_x_213) ;  /* 0xfffffffc00f08947 */ /* 0x002fea000383ffff */
[----:B------:R-:W-:Y:S05]  /*abd0*/  BRA `(.L_x_248) ;  /* 0xfffffff4003c7947 */ /* 0x000fea000383ffff */
.L_x_249:
[----:B------:R-:W-:-:S00]  /*abe0*/  BRA `(.L_x_249) ;  /* 0xfffffffc00fc7947 */ /* 0x000fc0000383ffff */
[----:B------:R-:W-:-:S00]  /*abf0*/  NOP ;  /* 0x0000000000007918 */ /* 0x000fc00000000000 */
        /* <DEDUP_REMOVED lines=8> */
.L_x_250:


//--------------------- .nv.shared._ZN7cutlass13device_kernelINS_4gemm6kernel13GemmUniversalIN4cute5tupleIJiiiiEEENS1_10collective13CollectiveMmaINS1_37MainloopSm90TmaGmmaWarpSpecializedFP8ILi28ENS5_IJNS4_1CILi1EEESB_SB_EEENS1_35KernelTmaWarpSpecializedCooperativeEEENS5_IJNSA_ILi128EEESF_NSA_ILi32EEEEEENS_12float_e4m3_tENS5_IJlSB_lEEESI_SJ_NS4_8TiledMMAINS4_8MMA_AtomIJNS4_4SM904GMMA31MMA_64x128x32_F32E4M3E4M3_SS_TNILNSN_7ScaleInE1ELSP_1EEEEEENS4_6LayoutINS5_IJNSA_ILi2EEESB_SB_EEENS5_IJSB_NSA_ILi0EEESV_EEEEENS5_IJNS4_10UnderscoreESY_SY_EEEEENS4_13SM90_TMA_LOADENS4_14ComposedLayoutINS4_7SwizzleILi1ELi4ELi3EEENS4_18smem_ptr_flag_bitsILi8EEENSS_INS5_IJNSA_ILi8EEESG_EEENS5_IJSG_SB_EEEEEEEvNS4_8identityES11_S1B_vS1C_EENS_8epilogue10collective6detail29Sm90TmaWarpSpecializedAdapterINS1F_15DefaultEpilogueISI_SJ_SJ_NS1E_6thread17LinearCombinationISI_Li1EffLNS1J_9ScaleType4KindE0ELNS_15FloatRoundStyleE2ESI_EENS1_15EpilogueDefaultEEEEEvvEEEEvNT_6ParamsE --------------------------
	.section	.nv.shared._ZN7cutlass13device_kernelINS_4gemm6kernel13GemmUniversalIN4cute5tupleIJiiiiEEENS1_10collective13CollectiveMmaINS1_37MainloopSm90TmaGmmaWarpSpecializedFP8ILi28ENS5_IJNS4_1CILi1EEESB_SB_EEENS1_35KernelTmaWarpSpecializedCooperativeEEENS5_IJNSA_ILi128EEESF_NSA_ILi32EEEEEENS_12float_e4m3_tENS5_IJlSB_lEEESI_SJ_NS4_8TiledMMAINS4_8MMA_AtomIJNS4_4SM904GMMA31MMA_64x128x32_F32E4M3E4M3_SS_TNILNSN_7ScaleInE1ELSP_1EEEEEENS4_6LayoutINS5_IJNSA_ILi2EEESB_SB_EEENS5_IJSB_NSA_ILi0EEESV_EEEEENS5_IJNS4_10UnderscoreESY_SY_EEEEENS4_13SM90_TMA_LOADENS4_14ComposedLayoutINS4_7SwizzleILi1ELi4ELi3EEENS4_18smem_ptr_flag_bitsILi8EEENSS_INS5_IJNSA_ILi8EEESG_EEENS5_IJSG_SB_EEEEEEEvNS4_8identityES11_S1B_vS1C_EENS_8epilogue10collective6detail29Sm90TmaWarpSpecializedAdapterINS1F_15DefaultEpilogueISI_SJ_SJ_NS1E_6thread17LinearCombinationISI_Li1EffLNS1J_9ScaleType4KindE0ELNS_15FloatRoundStyleE2ESI_EENS1_15EpilogueDefaultEEEEEvvEEEEvNT_6ParamsE,"aw",@nobits
	.sectionflags	@""
	.align	16
	.zero		1024


//--------------------- .nv.shared.reserved.0     --------------------------
	.section	.nv.shared.reserved.0,"aw",@nobits
	.weak		__nv_reservedSMEM_offset_0_alias
	.size		__nv_reservedSMEM_offset_0_alias, 0, 0
	.other		__nv_reservedSMEM_offset_0_alias,@"STO_CUDA_RESERVED_SHARED STV_DEFAULT"
__nv_reservedSMEM_offset_0_alias:
	.zero		0


//--------------------- .nv.global                --------------------------
	.section	.nv.global,"aw",@nobits
.nv.global:
	.type		_ZN39_INTERNAL_878436f2_4_k_cu_d38835e7_51764cute1_E,@object
	.size		_ZN39_INTERNAL_878436f2_4_k_cu_d38835e7_51764cute1_E,(_ZN39_INTERNAL_878436f2_4_k_cu_d38835e7_51764cuda3std3__45__cpo6cbeginE - _ZN39_INTERNAL_878436f2_4_k_cu_d38835e7_51764cute1_E)
_ZN39_INTERNAL_878436f2_4_k_cu_d38835e7_51764cute1_E:
	.zero		1
	.type		_ZN39_INTERNAL_878436f2_4_k_cu_d38835e7_51764cuda3std3__45__cpo6cbeginE,@object
	.size		_ZN39_INTERNAL_878436f2_4_k_cu_d38835e7_51764cuda3std3__45__cpo6cbeginE,(_ZN39_INTERNAL_878436f2_4_k_cu_d38835e7_51764cuda3std3__48in_placeE - _ZN39_INTERNAL_878436f2_4_k_cu_d38835e7_51764cuda3std3__45__cpo6cbeginE)
_ZN39_INTERNAL_878436f2_4_k_cu_d38835e7_51764cuda3std3__45__cpo6cbeginE:
	.zero		1
	.type		_ZN39_INTERNAL_878436f2_4_k_cu_d38835e7_51764cuda3std3__48in_placeE,@object
	.size		_ZN39_INTERNAL_878436f2_4_k_cu_d38835e7_51764cuda3std3__48in_placeE,(_ZN39_INTERNAL_878436f2_4_k_cu_d38835e7_51764cuda3std6ranges3__45__cpo9iter_moveE - _ZN39_INTERNAL_878436f2_4_k_cu_d38835e7_51764cuda3std3__48in_placeE)
_ZN39_INTERNAL_878436f2_4_k_cu_d38835e7_51764cuda3std3__48in_placeE:
	.zero		1
	.type		_ZN39_INTERNAL_878436f2_4_k_cu_d38835e7_51764cuda3std6ranges3__45__cpo9iter_moveE,@object
	.size		_ZN39_INTERNAL_878436f2_4_k_cu_d38835e7_51764cuda3std6ranges3__45__cpo9iter_moveE,(_ZN39_INTERNAL_878436f2_4_k_cu_d38835e7_51764cuda3std3__45__cpo5beginE - _ZN39_INTERNAL_878436f2_4_k_cu_d38835e7_51764cuda3std6ranges3__45__cpo9iter_moveE)
_ZN39_INTERNAL_878436f2_4_k_cu_d38835e7_51764cuda3std6ranges3__45__cpo9iter_moveE:
	.zero		1
	.type		_ZN39_INTERNAL_878436f2_4_k_cu_d38835e7_51764cuda3std3__45__cpo5beginE,@object
	.size		_ZN39_INTERNAL_878436f2_4_k_cu_d38835e7_51764cuda3std3__45__cpo5beginE,(_ZN39_INTERNAL_878436f2_4_k_cu_d38835e7_51764cuda3std3__441_GLOBAL__N__878436f2_4_k_cu_d38835e7_51766ignoreE - _ZN39_INTERNAL_878436f2_4_k_cu_d38835e7_51764cuda3std3__45__cpo5beginE)
_ZN39_INTERNAL_878436f2_4_k_cu_d38835e7_51764cuda3std3__45__cpo5beginE:
	.zero		1
	.type		_ZN39_INTERNAL_878436f2_4_k_cu_d38835e7_51764cuda3std3__441_GLOBAL__N__878436f2_4_k_cu_d38835e7_51766ignoreE,@object
	.size		_ZN39_INTERNAL_878436f2_4_k_cu_d38835e7_51764cuda3std3__441_GLOBAL__N__878436f2_4_k_cu_d38835e7_51766ignoreE,(_ZN39_INTERNAL_878436f2_4_k_cu_d38835e7_51764cute7productE - _ZN39_INTERNAL_878436f2_4_k_cu_d38835e7_51764cuda3std3__441_GLOBAL__N__878436f2_4_k_cu_d38835e7_51766ignoreE)
_ZN39_INTERNAL_878436f2_4_k_cu_d38835e7_51764cuda3std3__441_GLOBAL__N__878436f2_4_k_cu_d38835e7_51766ignoreE:
	.zero		1
	.type		_ZN39_INTERNAL_878436f2_4_k_cu_d38835e7_51764cute7productE,@object
	.size		_ZN39_INTERNAL_878436f2_4_k_cu_d38835e7_51764cute7productE,(_ZN39_INTERNAL_878436f2_4_k_cu_d38835e7_51764cuda3std3__45__cpo3endE - _ZN39_INTERNAL_878436f2_4_k_cu_d38835e7_51764cute7productE)
_ZN39_INTERNAL_878436f2_4_k_cu_d38835e7_51764cute7productE:
	.zero		1
	.type		_ZN39_INTERNAL_878436f2_4_k_cu_d38835e7_51764cuda3std3__45__cpo3endE,@object
	.size		_ZN39_INTERNAL_878436f2_4_k_cu_d38835e7_51764cuda3std3__45__cpo3endE,(_ZN39_INTERNAL_878436f2_4_k_cu_d38835e7_51764cuda3std3__419piecewise_constructE - _ZN39_INTERNAL_878436f2_4_k_cu_d38835e7_51764cuda3std3__45__cpo3endE)
_ZN39_INTERNAL_878436f2_4_k_cu_d38835e7_51764cuda3std3__45__cpo3endE:
	.zero		1
	.type		_ZN39_INTERNAL_878436f2_4_k_cu_d38835e7_51764cuda3std3__419piecewise_constructE,@object
	.size		_ZN39_INTERNAL_878436f2_4_k_cu_d38835e7_51764cuda3std3__419piecewise_constructE,(_ZN39_INTERNAL_878436f2_4_k_cu_d38835e7_51764cuda3std3__45__cpo4cendE - _ZN39_INTERNAL_878436f2_4_k_cu_d38835e7_51764cuda3std3__419piecewise_constructE)
_ZN39_INTERNAL_878436f2_4_k_cu_d38835e7_51764cuda3std3__419piecewise_constructE:
	.zero		1
	.type		_ZN39_INTERNAL_878436f2_4_k_cu_d38835e7_51764cuda3std3__45__cpo4cendE,@object
	.size		_ZN39_INTERNAL_878436f2_4_k_cu_d38835e7_51764cuda3std3__45__cpo4cendE,(_ZN39_INTERNAL_878436f2_4_k_cu_d38835e7_51764cuda3std6ranges3__45__cpo4swapE - _ZN39_INTERNAL_878436f2_4_k_cu_d38835e7_51764cuda3std3__45__cpo4cendE)
_ZN39_INTERNAL_878436f2_4_k_cu_d38835e7_51764cuda3std3__45__cpo4cendE:
	.zero		1
	.type		_ZN39_INTERNAL_878436f2_4_k_cu_d38835e7_51764cuda3std6ranges3__45__cpo4swapE,@object
	.size		_ZN39_INTERNAL_878436f2_4_k_cu_d38835e7_51764cuda3std6ranges3__45__cpo4swapE,(.L_7 - _ZN39_INTERNAL_878436f2_4_k_cu_d38835e7_51764cuda3std6ranges3__45__cpo4swapE)
_ZN39_INTERNAL_878436f2_4_k_cu_d38835e7_51764cuda3std6ranges3__45__cpo4swapE:
	.zero		1
.L_7:


//--------------------- .nv.constant0._ZN7cutlass13device_kernelINS_4gemm6kernel13GemmUniversalIN4cute5tupleIJiiiiEEENS1_10collective13CollectiveMmaINS1_37MainloopSm90TmaGmmaWarpSpecializedFP8ILi28ENS5_IJNS4_1CILi1EEESB_SB_EEENS1_35KernelTmaWarpSpecializedCooperativeEEENS5_IJNSA_ILi128EEESF_NSA_ILi32EEEEEENS_12float_e4m3_tENS5_IJlSB_lEEESI_SJ_NS4_8TiledMMAINS4_8MMA_AtomIJNS4_4SM904GMMA31MMA_64x128x32_F32E4M3E4M3_SS_TNILNSN_7ScaleInE1ELSP_1EEEEEENS4_6LayoutINS5_IJNSA_ILi2EEESB_SB_EEENS5_IJSB_NSA_ILi0EEESV_EEEEENS5_IJNS4_10UnderscoreESY_SY_EEEEENS4_13SM90_TMA_LOADENS4_14ComposedLayoutINS4_7SwizzleILi1ELi4ELi3EEENS4_18smem_ptr_flag_bitsILi8EEENSS_INS5_IJNSA_ILi8EEESG_EEENS5_IJSG_SB_EEEEEEEvNS4_8identityES11_S1B_vS1C_EENS_8epilogue10collective6detail29Sm90TmaWarpSpecializedAdapterINS1F_15DefaultEpilogueISI_SJ_SJ_NS1E_6thread17LinearCombinationISI_Li1EffLNS1J_9ScaleType4KindE0ELNS_15FloatRoundStyleE2ESI_EENS1_15EpilogueDefaultEEEEEvvEEEEvNT_6ParamsE --------------------------
	.section	.nv.constant0._ZN7cutlass13device_kernelINS_4gemm6kernel13GemmUniversalIN4cute5tupleIJiiiiEEENS1_10collective13CollectiveMmaINS1_37MainloopSm90TmaGmmaWarpSpecializedFP8ILi28ENS5_IJNS4_1CILi1EEESB_SB_EEENS1_35KernelTmaWarpSpecializedCooperativeEEENS5_IJNSA_ILi128EEESF_NSA_ILi32EEEEEENS_12float_e4m3_tENS5_IJlSB_lEEESI_SJ_NS4_8TiledMMAINS4_8MMA_AtomIJNS4_4SM904GMMA31MMA_64x128x32_F32E4M3E4M3_SS_TNILNSN_7ScaleInE1ELSP_1EEEEEENS4_6LayoutINS5_IJNSA_ILi2EEESB_SB_EEENS5_IJSB_NSA_ILi0EEESV_EEEEENS5_IJNS4_10UnderscoreESY_SY_EEEEENS4_13SM90_TMA_LOADENS4_14ComposedLayoutINS4_7SwizzleILi1ELi4ELi3EEENS4_18smem_ptr_flag_bitsILi8EEENSS_INS5_IJNSA_ILi8EEESG_EEENS5_IJSG_SB_EEEEEEEvNS4_8identityES11_S1B_vS1C_EENS_8epilogue10collective6detail29Sm90TmaWarpSpecializedAdapterINS1F_15DefaultEpilogueISI_SJ_SJ_NS1E_6thread17LinearCombinationISI_Li1EffLNS1J_9ScaleType4KindE0ELNS_15FloatRoundStyleE2ESI_EENS1_15EpilogueDefaultEEEEEvvEEEEvNT_6ParamsE,"a",@progbits
	.sectionflags	@""
	.align	4
.nv.constant0._ZN7cutlass13device_kernelINS_4gemm6kernel13GemmUniversalIN4cute5tupleIJiiiiEEENS1_10collective13CollectiveMmaINS1_37MainloopSm90TmaGmmaWarpSpecializedFP8ILi28ENS5_IJNS4_1CILi1EEESB_SB_EEENS1_35KernelTmaWarpSpecializedCooperativeEEENS5_IJNSA_ILi128EEESF_NSA_ILi32EEEEEENS_12float_e4m3_tENS5_IJlSB_lEEESI_SJ_NS4_8TiledMMAINS4_8MMA_AtomIJNS4_4SM904GMMA31MMA_64x128x32_F32E4M3E4M3_SS_TNILNSN_7ScaleInE1ELSP_1EEEEEENS4_6LayoutINS5_IJNSA_ILi2EEESB_SB_EEENS5_IJSB_NSA_ILi0EEESV_EEEEENS5_IJNS4_10UnderscoreESY_SY_EEEEENS4_13SM90_TMA_LOADENS4_14ComposedLayoutINS4_7SwizzleILi1ELi4ELi3EEENS4_18smem_ptr_flag_bitsILi8EEENSS_INS5_IJNSA_ILi8EEESG_EEENS5_IJSG_SB_EEEEEEEvNS4_8identityES11_S1B_vS1C_EENS_8epilogue10collective6detail29Sm90TmaWarpSpecializedAdapterINS1F_15DefaultEpilogueISI_SJ_SJ_NS1E_6thread17LinearCombinationISI_Li1EffLNS1J_9ScaleType4KindE0ELNS_15FloatRoundStyleE2ESI_EENS1_15EpilogueDefaultEEEEEvvEEEEvNT_6ParamsE:
	.zero		1664


//--------------------- SYMBOLS --------------------------

	.type		.nv.reservedSmem.offset0,@object
	.size		.nv.reservedSmem.offset0,0x4
